//
// Generated by NVIDIA NVVM Compiler
//
// Compiler Build ID: CL-36424714
// Cuda compilation tools, release 13.0, V13.0.88
// Based on NVVM 20.0.0
//

.version 9.0
.target sm_100
.address_size 64

	// .globl	_Z19computeRootsOfUnityP7double2i
.func  (.param .align 16 .b8 func_retval0[16]) __internal_trig_reduction_slowpathd
(
	.param .b64 __internal_trig_reduction_slowpathd_param_0
)
;
.global .align 8 .b8 __cudart_i2opi_d[144] = {8, 93, 141, 31, 177, 95, 251, 107, 234, 146, 82, 138, 247, 57, 7, 61, 123, 241, 229, 235, 199, 186, 39, 117, 45, 234, 95, 158, 102, 63, 70, 79, 183, 9, 203, 39, 207, 126, 54, 109, 31, 109, 10, 90, 139, 17, 47, 239, 15, 152, 5, 222, 255, 151, 248, 31, 59, 40, 249, 189, 139, 95, 132, 156, 244, 57, 83, 131, 57, 214, 145, 57, 65, 126, 95, 180, 38, 112, 156, 233, 132, 68, 187, 46, 245, 53, 130, 232, 62, 167, 41, 177, 28, 235, 29, 254, 28, 146, 209, 9, 234, 46, 73, 6, 224, 210, 77, 66, 58, 110, 36, 183, 97, 197, 187, 222, 171, 99, 81, 254, 65, 144, 67, 60, 153, 149, 98, 219, 192, 221, 52, 245, 209, 87, 39, 252, 41, 21, 68, 78, 110, 131, 249, 162};
.global .align 16 .b8 __cudart_sin_cos_coeffs[128] = {70, 210, 176, 44, 241, 229, 90, 190, 146, 227, 172, 105, 227, 29, 199, 62, 161, 98, 219, 25, 160, 1, 42, 191, 24, 8, 17, 17, 17, 17, 129, 63, 84, 85, 85, 85, 85, 85, 197, 191, 0, 0, 0, 0, 0, 0, 0, 0, 0, 0, 0, 0, 0, 0, 0, 0, 100, 129, 253, 32, 131, 255, 168, 189, 40, 133, 239, 193, 167, 238, 33, 62, 217, 230, 6, 142, 79, 126, 146, 190, 233, 188, 221, 25, 160, 1, 250, 62, 71, 93, 193, 22, 108, 193, 86, 191, 81, 85, 85, 85, 85, 85, 165, 63, 0, 0, 0, 0, 0, 0, 224, 191, 0, 0, 0, 0, 0, 0, 240, 63};

.visible .entry _Z19computeRootsOfUnityP7double2i(
	.param .u64 .ptr .align 1 _Z19computeRootsOfUnityP7double2i_param_0,
	.param .u32 _Z19computeRootsOfUnityP7double2i_param_1
)
{
	.reg .pred 	%p<10>;
	.reg .b32 	%r<27>;
	.reg .b64 	%rd<13>;
	.reg .b64 	%fd<70>;

	ld.param.u64 	%rd1, [_Z19computeRootsOfUnityP7double2i_param_0];
	ld.param.u32 	%r10, [_Z19computeRootsOfUnityP7double2i_param_1];
	mov.u32 	%r11, %tid.x;
	mov.u32 	%r12, %ntid.x;
	mov.u32 	%r13, %ctaid.x;
	mad.lo.s32 	%r1, %r12, %r13, %r11;
	setp.ge.s32 	%p1, %r1, %r10;
	@%p1 bra 	$L__BB0_11;
	cvt.rn.f64.s32 	%fd13, %r1;
	mul.f64 	%fd14, %fd13, 0dC01921FB54442D18;
	cvt.rn.f64.s32 	%fd15, %r10;
	div.rn.f64 	%fd1, %fd14, %fd15;
	abs.f64 	%fd2, %fd1;
	setp.neu.f64 	%p2, %fd2, 0d7FF0000000000000;
	@%p2 bra 	$L__BB0_3;
	mov.f64 	%fd21, 0d0000000000000000;
	mul.rn.f64 	%fd68, %fd1, %fd21;
	mov.b32 	%r25, 1;
	bra.uni 	$L__BB0_6;
$L__BB0_3:
	mul.f64 	%fd16, %fd1, 0d3FE45F306DC9C883;
	cvt.rni.s32.f64 	%r24, %fd16;
	cvt.rn.f64.s32 	%fd17, %r24;
	fma.rn.f64 	%fd18, %fd17, 0dBFF921FB54442D18, %fd1;
	fma.rn.f64 	%fd19, %fd17, 0dBC91A62633145C00, %fd18;
	fma.rn.f64 	%fd68, %fd17, 0dB97B839A252049C0, %fd19;
	setp.ltu.f64 	%p3, %fd2, 0d41E0000000000000;
	@%p3 bra 	$L__BB0_5;
	{ // callseq 0, 0
	.param .b64 param0;
	st.param.f64 	[param0], %fd1;
	.param .align 16 .b8 retval0[16];
	call.uni (retval0), 
	__internal_trig_reduction_slowpathd, 
	(
	param0
	);
	ld.param.f64 	%fd68, [retval0];
	ld.param.b32 	%r24, [retval0+8];
	} // callseq 0
$L__BB0_5:
	add.s32 	%r25, %r24, 1;
$L__BB0_6:
	setp.neu.f64 	%p4, %fd2, 0d7FF0000000000000;
	shl.b32 	%r16, %r25, 6;
	cvt.u64.u32 	%rd2, %r16;
	and.b64  	%rd3, %rd2, 64;
	mov.u64 	%rd4, __cudart_sin_cos_coeffs;
	add.s64 	%rd5, %rd4, %rd3;
	mul.rn.f64 	%fd22, %fd68, %fd68;
	and.b32  	%r17, %r25, 1;
	setp.eq.b32 	%p5, %r17, 1;
	selp.f64 	%fd23, 0dBDA8FF8320FD8164, 0d3DE5DB65F9785EBA, %p5;
	ld.global.nc.v2.f64 	{%fd24, %fd25}, [%rd5];
	fma.rn.f64 	%fd26, %fd23, %fd22, %fd24;
	fma.rn.f64 	%fd27, %fd26, %fd22, %fd25;
	ld.global.nc.v2.f64 	{%fd28, %fd29}, [%rd5+16];
	fma.rn.f64 	%fd30, %fd27, %fd22, %fd28;
	fma.rn.f64 	%fd31, %fd30, %fd22, %fd29;
	ld.global.nc.v2.f64 	{%fd32, %fd33}, [%rd5+32];
	fma.rn.f64 	%fd34, %fd31, %fd22, %fd32;
	fma.rn.f64 	%fd35, %fd34, %fd22, %fd33;
	fma.rn.f64 	%fd36, %fd35, %fd68, %fd68;
	fma.rn.f64 	%fd37, %fd35, %fd22, 0d3FF0000000000000;
	selp.f64 	%fd38, %fd37, %fd36, %p5;
	and.b32  	%r18, %r25, 2;
	setp.eq.s32 	%p6, %r18, 0;
	mov.f64 	%fd39, 0d0000000000000000;
	sub.f64 	%fd40, %fd39, %fd38;
	selp.f64 	%fd8, %fd38, %fd40, %p6;
	@%p4 bra 	$L__BB0_8;
	mov.f64 	%fd46, 0d0000000000000000;
	mul.rn.f64 	%fd69, %fd1, %fd46;
	mov.b32 	%r26, 0;
	bra.uni 	$L__BB0_10;
$L__BB0_8:
	mul.f64 	%fd41, %fd1, 0d3FE45F306DC9C883;
	cvt.rni.s32.f64 	%r26, %fd41;
	cvt.rn.f64.s32 	%fd42, %r26;
	fma.rn.f64 	%fd43, %fd42, 0dBFF921FB54442D18, %fd1;
	fma.rn.f64 	%fd44, %fd42, 0dBC91A62633145C00, %fd43;
	fma.rn.f64 	%fd69, %fd42, 0dB97B839A252049C0, %fd44;
	setp.ltu.f64 	%p7, %fd2, 0d41E0000000000000;
	@%p7 bra 	$L__BB0_10;
	{ // callseq 1, 0
	.param .b64 param0;
	st.param.f64 	[param0], %fd1;
	.param .align 16 .b8 retval0[16];
	call.uni (retval0), 
	__internal_trig_reduction_slowpathd, 
	(
	param0
	);
	ld.param.f64 	%fd69, [retval0];
	ld.param.b32 	%r26, [retval0+8];
	} // callseq 1
$L__BB0_10:
	shl.b32 	%r21, %r26, 6;
	cvt.u64.u32 	%rd6, %r21;
	and.b64  	%rd7, %rd6, 64;
	add.s64 	%rd9, %rd4, %rd7;
	mul.rn.f64 	%fd47, %fd69, %fd69;
	and.b32  	%r22, %r26, 1;
	setp.eq.b32 	%p8, %r22, 1;
	selp.f64 	%fd48, 0dBDA8FF8320FD8164, 0d3DE5DB65F9785EBA, %p8;
	ld.global.nc.v2.f64 	{%fd49, %fd50}, [%rd9];
	fma.rn.f64 	%fd51, %fd48, %fd47, %fd49;
	fma.rn.f64 	%fd52, %fd51, %fd47, %fd50;
	ld.global.nc.v2.f64 	{%fd53, %fd54}, [%rd9+16];
	fma.rn.f64 	%fd55, %fd52, %fd47, %fd53;
	fma.rn.f64 	%fd56, %fd55, %fd47, %fd54;
	ld.global.nc.v2.f64 	{%fd57, %fd58}, [%rd9+32];
	fma.rn.f64 	%fd59, %fd56, %fd47, %fd57;
	fma.rn.f64 	%fd60, %fd59, %fd47, %fd58;
	fma.rn.f64 	%fd61, %fd60, %fd69, %fd69;
	fma.rn.f64 	%fd62, %fd60, %fd47, 0d3FF0000000000000;
	selp.f64 	%fd63, %fd62, %fd61, %p8;
	and.b32  	%r23, %r26, 2;
	setp.eq.s32 	%p9, %r23, 0;
	mov.f64 	%fd64, 0d0000000000000000;
	sub.f64 	%fd65, %fd64, %fd63;
	selp.f64 	%fd66, %fd63, %fd65, %p9;
	cvta.to.global.u64 	%rd10, %rd1;
	mul.wide.s32 	%rd11, %r1, 16;
	add.s64 	%rd12, %rd10, %rd11;
	st.global.v2.f64 	[%rd12], {%fd8, %fd66};
$L__BB0_11:
	ret;

}
	// .globl	_Z16computeConjugateP7double2i
.visible .entry _Z16computeConjugateP7double2i(
	.param .u64 .ptr .align 1 _Z16computeConjugateP7double2i_param_0,
	.param .u32 _Z16computeConjugateP7double2i_param_1
)
{
	.reg .pred 	%p<2>;
	.reg .b32 	%r<6>;
	.reg .b64 	%rd<5>;
	.reg .b64 	%fd<3>;

	ld.param.u64 	%rd1, [_Z16computeConjugateP7double2i_param_0];
	ld.param.u32 	%r2, [_Z16computeConjugateP7double2i_param_1];
	mov.u32 	%r3, %tid.x;
	mov.u32 	%r4, %ctaid.x;
	mov.u32 	%r5, %ntid.x;
	mad.lo.s32 	%r1, %r4, %r5, %r3;
	setp.ge.s32 	%p1, %r1, %r2;
	@%p1 bra 	$L__BB1_2;
	cvta.to.global.u64 	%rd2, %rd1;
	mul.wide.s32 	%rd3, %r1, 16;
	add.s64 	%rd4, %rd2, %rd3;
	ld.global.f64 	%fd1, [%rd4+8];
	neg.f64 	%fd2, %fd1;
	st.global.f64 	[%rd4+8], %fd2;
$L__BB1_2:
	ret;

}
	// .globl	_Z15hadamargProductP7double2S0_S0_i
.visible .entry _Z15hadamargProductP7double2S0_S0_i(
	.param .u64 .ptr .align 1 _Z15hadamargProductP7double2S0_S0_i_param_0,
	.param .u64 .ptr .align 1 _Z15hadamargProductP7double2S0_S0_i_param_1,
	.param .u64 .ptr .align 1 _Z15hadamargProductP7double2S0_S0_i_param_2,
	.param .u32 _Z15hadamargProductP7double2S0_S0_i_param_3
)
{
	.reg .pred 	%p<2>;
	.reg .b32 	%r<6>;
	.reg .b64 	%rd<11>;
	.reg .b64 	%fd<10>;

	ld.param.u64 	%rd1, [_Z15hadamargProductP7double2S0_S0_i_param_0];
	ld.param.u64 	%rd2, [_Z15hadamargProductP7double2S0_S0_i_param_1];
	ld.param.u64 	%rd3, [_Z15hadamargProductP7double2S0_S0_i_param_2];
	ld.param.u32 	%r2, [_Z15hadamargProductP7double2S0_S0_i_param_3];
	mov.u32 	%r3, %tid.x;
	mov.u32 	%r4, %ctaid.x;
	mov.u32 	%r5, %ntid.x;
	mad.lo.s32 	%r1, %r4, %r5, %r3;
	setp.ge.s32 	%p1, %r1, %r2;
	@%p1 bra 	$L__BB2_2;
	cvta.to.global.u64 	%rd4, %rd1;
	cvta.to.global.u64 	%rd5, %rd2;
	cvta.to.global.u64 	%rd6, %rd3;
	mul.wide.s32 	%rd7, %r1, 16;
	add.s64 	%rd8, %rd4, %rd7;
	ld.global.v2.f64 	{%fd1, %fd2}, [%rd8];
	add.s64 	%rd9, %rd5, %rd7;
	ld.global.v2.f64 	{%fd3, %fd4}, [%rd9];
	mul.f64 	%fd5, %fd1, %fd3;
	mul.f64 	%fd6, %fd2, %fd4;
	sub.f64 	%fd7, %fd5, %fd6;
	mul.f64 	%fd8, %fd1, %fd4;
	fma.rn.f64 	%fd9, %fd2, %fd3, %fd8;
	add.s64 	%rd10, %rd6, %rd7;
	st.global.v2.f64 	[%rd10], {%fd7, %fd9};
$L__BB2_2:
	ret;

}
	// .globl	_Z7shuffleP7double2S0_i
.visible .entry _Z7shuffleP7double2S0_i(
	.param .u64 .ptr .align 1 _Z7shuffleP7double2S0_i_param_0,
	.param .u64 .ptr .align 1 _Z7shuffleP7double2S0_i_param_1,
	.param .u32 _Z7shuffleP7double2S0_i_param_2
)
{
	.reg .pred 	%p<4>;
	.reg .b32 	%r<20>;
	.reg .b64 	%rd<13>;
	.reg .b64 	%fd<3>;

	ld.param.u64 	%rd3, [_Z7shuffleP7double2S0_i_param_0];
	ld.param.u64 	%rd4, [_Z7shuffleP7double2S0_i_param_1];
	ld.param.u32 	%r19, [_Z7shuffleP7double2S0_i_param_2];
	mov.u32 	%r9, %tid.x;
	mov.u32 	%r10, %ntid.x;
	mov.u32 	%r11, %ctaid.x;
	mad.lo.s32 	%r1, %r10, %r11, %r9;
	setp.ge.s32 	%p1, %r1, %r19;
	@%p1 bra 	$L__BB3_6;
	setp.lt.s32 	%p2, %r19, 2;
	mov.b64 	%rd12, 0;
	@%p2 bra 	$L__BB3_5;
	mov.b32 	%r18, 0;
	mov.u32 	%r17, %r1;
$L__BB3_3:
	shr.u32 	%r5, %r19, 1;
	shr.u32 	%r13, %r17, 31;
	add.s32 	%r14, %r17, %r13;
	and.b32  	%r15, %r14, -2;
	sub.s32 	%r16, %r17, %r15;
	mad.lo.s32 	%r18, %r16, %r5, %r18;
	shr.s32 	%r17, %r14, 1;
	setp.gt.u32 	%p3, %r19, 3;
	mov.u32 	%r19, %r5;
	@%p3 bra 	$L__BB3_3;
	cvt.s64.s32 	%rd12, %r18;
$L__BB3_5:
	cvta.to.global.u64 	%rd6, %rd4;
	shl.b64 	%rd7, %rd12, 4;
	add.s64 	%rd8, %rd6, %rd7;
	cvta.to.global.u64 	%rd9, %rd3;
	mul.wide.s32 	%rd10, %r1, 16;
	add.s64 	%rd11, %rd9, %rd10;
	ld.global.v2.f64 	{%fd1, %fd2}, [%rd11];
	st.global.v2.f64 	[%rd8], {%fd1, %fd2};
$L__BB3_6:
	ret;

}
	// .globl	_Z9normalizeP7double2Pii
.visible .entry _Z9normalizeP7double2Pii(
	.param .u64 .ptr .align 1 _Z9normalizeP7double2Pii_param_0,
	.param .u64 .ptr .align 1 _Z9normalizeP7double2Pii_param_1,
	.param .u32 _Z9normalizeP7double2Pii_param_2
)
{
	.reg .pred 	%p<2>;
	.reg .b32 	%r<7>;
	.reg .b64 	%rd<9>;
	.reg .b64 	%fd<8>;

	ld.param.u64 	%rd1, [_Z9normalizeP7double2Pii_param_0];
	ld.param.u64 	%rd2, [_Z9normalizeP7double2Pii_param_1];
	ld.param.u32 	%r2, [_Z9normalizeP7double2Pii_param_2];
	mov.u32 	%r3, %tid.x;
	mov.u32 	%r4, %ctaid.x;
	mov.u32 	%r5, %ntid.x;
	mad.lo.s32 	%r1, %r4, %r5, %r3;
	setp.ge.s32 	%p1, %r1, %r2;
	@%p1 bra 	$L__BB4_2;
	cvta.to.global.u64 	%rd3, %rd1;
	cvta.to.global.u64 	%rd4, %rd2;
	mul.wide.s32 	%rd5, %r1, 16;
	add.s64 	%rd6, %rd3, %rd5;
	ld.global.f64 	%fd1, [%rd6];
	cvt.rn.f64.s32 	%fd2, %r2;
	div.rn.f64 	%fd3, %fd1, %fd2;
	mov.f64 	%fd4, 0d3FE0000000000000;
	copysign.f64 	%fd5, %fd3, %fd4;
	add.rz.f64 	%fd6, %fd3, %fd5;
	cvt.rzi.f64.f64 	%fd7, %fd6;
	cvt.rzi.s32.f64 	%r6, %fd7;
	mul.wide.s32 	%rd7, %r1, 4;
	add.s64 	%rd8, %rd4, %rd7;
	st.global.u32 	[%rd8], %r6;
$L__BB4_2:
	ret;

}
	// .globl	_Z8mergeDftP7double2ib
.visible .entry _Z8mergeDftP7double2ib(
	.param .u64 .ptr .align 1 _Z8mergeDftP7double2ib_param_0,
	.param .u32 _Z8mergeDftP7double2ib_param_1,
	.param .u8 _Z8mergeDftP7double2ib_param_2
)
{
	.reg .pred 	%p<10>;
	.reg .b16 	%rs<2>;
	.reg .b32 	%r<30>;
	.reg .b64 	%rd<15>;
	.reg .b64 	%fd<92>;

	ld.param.u64 	%rd2, [_Z8mergeDftP7double2ib_param_0];
	ld.param.u32 	%r9, [_Z8mergeDftP7double2ib_param_1];
	ld.param.s8 	%rs1, [_Z8mergeDftP7double2ib_param_2];
	cvta.to.global.u64 	%rd3, %rd2;
	mov.u32 	%r10, %tid.x;
	mov.u32 	%r11, %ntid.x;
	mov.u32 	%r12, %ctaid.x;
	mad.lo.s32 	%r13, %r11, %r12, %r10;
	mul.wide.s32 	%rd4, %r13, 16;
	add.s64 	%rd1, %rd3, %rd4;
	ld.global.v2.f64 	{%fd1, %fd2}, [%rd1];
	cvt.rn.f64.s32 	%fd15, %r13;
	mul.f64 	%fd16, %fd15, 0dC01921FB54442D18;
	cvt.rn.f64.s32 	%fd17, %r9;
	div.rn.f64 	%fd3, %fd16, %fd17;
	abs.f64 	%fd4, %fd3;
	setp.neu.f64 	%p1, %fd4, 0d7FF0000000000000;
	@%p1 bra 	$L__BB5_2;
	mov.f64 	%fd23, 0d0000000000000000;
	mul.rn.f64 	%fd90, %fd3, %fd23;
	mov.b32 	%r28, 1;
	bra.uni 	$L__BB5_5;
$L__BB5_2:
	mul.f64 	%fd18, %fd3, 0d3FE45F306DC9C883;
	cvt.rni.s32.f64 	%r27, %fd18;
	cvt.rn.f64.s32 	%fd19, %r27;
	fma.rn.f64 	%fd20, %fd19, 0dBFF921FB54442D18, %fd3;
	fma.rn.f64 	%fd21, %fd19, 0dBC91A62633145C00, %fd20;
	fma.rn.f64 	%fd90, %fd19, 0dB97B839A252049C0, %fd21;
	setp.ltu.f64 	%p2, %fd4, 0d41E0000000000000;
	@%p2 bra 	$L__BB5_4;
	{ // callseq 2, 0
	.param .b64 param0;
	st.param.f64 	[param0], %fd3;
	.param .align 16 .b8 retval0[16];
	call.uni (retval0), 
	__internal_trig_reduction_slowpathd, 
	(
	param0
	);
	ld.param.f64 	%fd90, [retval0];
	ld.param.b32 	%r27, [retval0+8];
	} // callseq 2
$L__BB5_4:
	add.s32 	%r28, %r27, 1;
$L__BB5_5:
	setp.neu.f64 	%p3, %fd4, 0d7FF0000000000000;
	shl.b32 	%r16, %r28, 6;
	cvt.u64.u32 	%rd5, %r16;
	and.b64  	%rd6, %rd5, 64;
	mov.u64 	%rd7, __cudart_sin_cos_coeffs;
	add.s64 	%rd8, %rd7, %rd6;
	mul.rn.f64 	%fd24, %fd90, %fd90;
	and.b32  	%r17, %r28, 1;
	setp.eq.b32 	%p4, %r17, 1;
	selp.f64 	%fd25, 0dBDA8FF8320FD8164, 0d3DE5DB65F9785EBA, %p4;
	ld.global.nc.v2.f64 	{%fd26, %fd27}, [%rd8];
	fma.rn.f64 	%fd28, %fd25, %fd24, %fd26;
	fma.rn.f64 	%fd29, %fd28, %fd24, %fd27;
	ld.global.nc.v2.f64 	{%fd30, %fd31}, [%rd8+16];
	fma.rn.f64 	%fd32, %fd29, %fd24, %fd30;
	fma.rn.f64 	%fd33, %fd32, %fd24, %fd31;
	ld.global.nc.v2.f64 	{%fd34, %fd35}, [%rd8+32];
	fma.rn.f64 	%fd36, %fd33, %fd24, %fd34;
	fma.rn.f64 	%fd37, %fd36, %fd24, %fd35;
	fma.rn.f64 	%fd38, %fd37, %fd90, %fd90;
	fma.rn.f64 	%fd39, %fd37, %fd24, 0d3FF0000000000000;
	selp.f64 	%fd40, %fd39, %fd38, %p4;
	and.b32  	%r18, %r28, 2;
	setp.eq.s32 	%p5, %r18, 0;
	mov.f64 	%fd41, 0d0000000000000000;
	sub.f64 	%fd42, %fd41, %fd40;
	selp.f64 	%fd10, %fd40, %fd42, %p5;
	@%p3 bra 	$L__BB5_7;
	mov.f64 	%fd48, 0d0000000000000000;
	mul.rn.f64 	%fd91, %fd3, %fd48;
	mov.b32 	%r29, 0;
	bra.uni 	$L__BB5_9;
$L__BB5_7:
	mul.f64 	%fd43, %fd3, 0d3FE45F306DC9C883;
	cvt.rni.s32.f64 	%r29, %fd43;
	cvt.rn.f64.s32 	%fd44, %r29;
	fma.rn.f64 	%fd45, %fd44, 0dBFF921FB54442D18, %fd3;
	fma.rn.f64 	%fd46, %fd44, 0dBC91A62633145C00, %fd45;
	fma.rn.f64 	%fd91, %fd44, 0dB97B839A252049C0, %fd46;
	setp.ltu.f64 	%p6, %fd4, 0d41E0000000000000;
	@%p6 bra 	$L__BB5_9;
	{ // callseq 3, 0
	.param .b64 param0;
	st.param.f64 	[param0], %fd3;
	.param .align 16 .b8 retval0[16];
	call.uni (retval0), 
	__internal_trig_reduction_slowpathd, 
	(
	param0
	);
	ld.param.f64 	%fd91, [retval0];
	ld.param.b32 	%r29, [retval0+8];
	} // callseq 3
$L__BB5_9:
	shl.b32 	%r21, %r29, 6;
	cvt.u64.u32 	%rd9, %r21;
	and.b64  	%rd10, %rd9, 64;
	add.s64 	%rd12, %rd7, %rd10;
	mul.rn.f64 	%fd49, %fd91, %fd91;
	and.b32  	%r22, %r29, 1;
	setp.eq.b32 	%p7, %r22, 1;
	selp.f64 	%fd50, 0dBDA8FF8320FD8164, 0d3DE5DB65F9785EBA, %p7;
	ld.global.nc.v2.f64 	{%fd51, %fd52}, [%rd12];
	fma.rn.f64 	%fd53, %fd50, %fd49, %fd51;
	fma.rn.f64 	%fd54, %fd53, %fd49, %fd52;
	ld.global.nc.v2.f64 	{%fd55, %fd56}, [%rd12+16];
	fma.rn.f64 	%fd57, %fd54, %fd49, %fd55;
	fma.rn.f64 	%fd58, %fd57, %fd49, %fd56;
	ld.global.nc.v2.f64 	{%fd59, %fd60}, [%rd12+32];
	fma.rn.f64 	%fd61, %fd58, %fd49, %fd59;
	fma.rn.f64 	%fd62, %fd61, %fd49, %fd60;
	fma.rn.f64 	%fd63, %fd62, %fd91, %fd91;
	fma.rn.f64 	%fd64, %fd62, %fd49, 0d3FF0000000000000;
	selp.f64 	%fd65, %fd64, %fd63, %p7;
	and.b32  	%r23, %r29, 2;
	setp.eq.s32 	%p8, %r23, 0;
	mov.f64 	%fd66, 0d0000000000000000;
	sub.f64 	%fd67, %fd66, %fd65;
	selp.f64 	%fd68, %fd65, %fd67, %p8;
	setp.eq.s16 	%p9, %rs1, 0;
	neg.f64 	%fd69, %fd68;
	shr.u32 	%r24, %r9, 31;
	add.s32 	%r25, %r9, %r24;
	shr.s32 	%r26, %r25, 1;
	mul.wide.s32 	%rd13, %r26, 16;
	add.s64 	%rd14, %rd1, %rd13;
	ld.global.v2.f64 	{%fd70, %fd71}, [%rd14];
	mul.f64 	%fd72, %fd10, %fd70;
	selp.f64 	%fd73, %fd68, %fd69, %p9;
	mul.f64 	%fd74, %fd71, %fd73;
	sub.f64 	%fd75, %fd72, %fd74;
	mul.f64 	%fd76, %fd70, %fd73;
	fma.rn.f64 	%fd77, %fd10, %fd71, %fd76;
	add.f64 	%fd78, %fd1, %fd75;
	add.f64 	%fd79, %fd2, %fd77;
	st.global.v2.f64 	[%rd1], {%fd78, %fd79};
	ld.global.v2.f64 	{%fd80, %fd81}, [%rd14];
	mul.f64 	%fd82, %fd10, %fd80;
	mul.f64 	%fd83, %fd81, %fd73;
	sub.f64 	%fd84, %fd82, %fd83;
	mul.f64 	%fd85, %fd80, %fd73;
	fma.rn.f64 	%fd86, %fd10, %fd81, %fd85;
	sub.f64 	%fd87, %fd1, %fd84;
	sub.f64 	%fd88, %fd2, %fd86;
	st.global.v2.f64 	[%rd14], {%fd87, %fd88};
	ret;

}
.func  (.param .align 16 .b8 func_retval0[16]) __internal_trig_reduction_slowpathd(
	.param .b64 __internal_trig_reduction_slowpathd_param_0
)
{
	.local .align 8 .b8 	__local_depot6[40];
	.reg .b64 	%SP;
	.reg .b64 	%SPL;
	.reg .pred 	%p<10>;
	.reg .b32 	%r<47>;
	.reg .b64 	%rd<74>;
	.reg .b64 	%fd<5>;

	mov.u64 	%SPL, __local_depot6;
	ld.param.f64 	%fd4, [__internal_trig_reduction_slowpathd_param_0];
	add.u64 	%rd1, %SPL, 0;
	{
	.reg .b32 %temp; 
	mov.b64 	{%temp, %r1}, %fd4;
	}
	shr.u32 	%r2, %r1, 20;
	and.b32  	%r3, %r2, 2047;
	setp.eq.s32 	%p1, %r3, 2047;
	mov.b32 	%r46, 0;
	@%p1 bra 	$L__BB6_9;
	add.s32 	%r20, %r3, -1024;
	mov.b64 	%rd20, %fd4;
	shl.b64 	%rd2, %rd20, 11;
	shr.u32 	%r4, %r20, 6;
	sub.s32 	%r45, 15, %r4;
	sub.s32 	%r21, 19, %r4;
	setp.lt.u32 	%p2, %r20, 128;
	selp.b32 	%r6, 18, %r21, %p2;
	setp.ge.s32 	%p3, %r45, %r6;
	mov.b64 	%rd70, 0;
	@%p3 bra 	$L__BB6_4;
	add.s32 	%r23, %r6, %r4;
	neg.s32 	%r43, %r23;
	or.b64  	%rd3, %rd2, -9223372036854775808;
	mov.b64 	%rd70, 0;
	mov.b32 	%r42, 0;
	mov.u64 	%rd25, __cudart_i2opi_d;
	mov.u32 	%r44, %r45;
$L__BB6_3:
	.pragma "nounroll";
	mul.wide.s32 	%rd22, %r42, 8;
	add.s64 	%rd23, %rd1, %rd22;
	mul.wide.s32 	%rd24, %r44, 8;
	add.s64 	%rd26, %rd25, %rd24;
	ld.global.nc.u64 	%rd27, [%rd26];
	{
	.reg .u32 %r0, %r1, %r2, %r3, %alo, %ahi, %blo, %bhi, %clo, %chi;
	mov.b64 	{%alo,%ahi}, %rd27;
	mov.b64 	{%blo,%bhi}, %rd3;
	mov.b64 	{%clo,%chi}, %rd70;
	mad.lo.cc.u32 	%r0, %alo, %blo, %clo;
	madc.hi.cc.u32 	%r1, %alo, %blo, %chi;
	madc.hi.u32 	%r2, %alo, %bhi, 0;
	mad.lo.cc.u32 	%r1, %alo, %bhi, %r1;
	madc.hi.cc.u32 	%r2, %ahi, %blo, %r2;
	madc.hi.u32 	%r3, %ahi, %bhi, 0;
	mad.lo.cc.u32 	%r1, %ahi, %blo, %r1;
	madc.lo.cc.u32 	%r2, %ahi, %bhi, %r2;
	addc.u32 	%r3, %r3, 0;
	mov.b64 	%rd28, {%r0,%r1};
	mov.b64 	%rd70, {%r2,%r3};
	}
	st.local.u64 	[%rd23], %rd28;
	add.s32 	%r44, %r44, 1;
	add.s32 	%r43, %r43, 1;
	add.s32 	%r42, %r42, 1;
	setp.ne.s32 	%p4, %r43, -15;
	mov.u32 	%r45, %r6;
	@%p4 bra 	$L__BB6_3;
$L__BB6_4:
	cvt.s64.s32 	%rd29, %r45;
	cvt.u64.u32 	%rd30, %r4;
	add.s64 	%rd31, %rd30, %rd29;
	shl.b64 	%rd32, %rd31, 3;
	add.s64 	%rd33, %rd1, %rd32;
	st.local.u64 	[%rd33+-120], %rd70;
	and.b32  	%r15, %r2, 63;
	ld.local.u64 	%rd72, [%rd1+16];
	ld.local.u64 	%rd71, [%rd1+24];
	setp.eq.s32 	%p5, %r15, 0;
	@%p5 bra 	$L__BB6_6;
	shl.b64 	%rd34, %rd71, %r15;
	shr.u64 	%rd35, %rd72, 1;
	xor.b32  	%r24, %r15, 63;
	shr.u64 	%rd36, %rd35, %r24;
	or.b64  	%rd71, %rd34, %rd36;
	ld.local.u64 	%rd37, [%rd1+8];
	shl.b64 	%rd38, %rd72, %r15;
	shr.u64 	%rd39, %rd37, 1;
	shr.u64 	%rd40, %rd39, %r24;
	or.b64  	%rd72, %rd38, %rd40;
$L__BB6_6:
	and.b32  	%r25, %r1, -2147483648;
	shr.u64 	%rd41, %rd71, 62;
	cvt.u32.u64 	%r26, %rd41;
	mov.b64 	{%r27, %r28}, %rd71;
	mov.b64 	{%r29, %r30}, %rd72;
	shf.l.wrap.b32 	%r31, %r30, %r27, 2;
	shf.l.wrap.b32 	%r32, %r27, %r28, 2;
	mov.b64 	%rd42, {%r31, %r32};
	shl.b64 	%rd43, %rd72, 2;
	shr.u64 	%rd44, %rd42, 63;
	cvt.u32.u64 	%r33, %rd44;
	add.s32 	%r34, %r33, %r26;
	setp.eq.s32 	%p6, %r25, 0;
	neg.s32 	%r35, %r34;
	selp.b32 	%r46, %r34, %r35, %p6;
	setp.gt.s64 	%p7, %rd42, -1;
	mov.b64 	%rd45, 0;
	{
	.reg .u32 %r0, %r1, %r2, %r3, %a0, %a1, %a2, %a3, %b0, %b1, %b2, %b3;
	mov.b64 	{%a0,%a1}, %rd45;
	mov.b64 	{%a2,%a3}, %rd45;
	mov.b64 	{%b0,%b1}, %rd43;
	mov.b64 	{%b2,%b3}, %rd42;
	sub.cc.u32 	%r0, %a0, %b0;
	subc.cc.u32 	%r1, %a1, %b1;
	subc.cc.u32 	%r2, %a2, %b2;
	subc.u32 	%r3, %a3, %b3;
	mov.b64 	%rd46, {%r0,%r1};
	mov.b64 	%rd47, {%r2,%r3};
	}
	xor.b32  	%r36, %r25, -2147483648;
	selp.b64 	%rd73, %rd42, %rd47, %p7;
	selp.b64 	%rd14, %rd43, %rd46, %p7;
	selp.b32 	%r17, %r25, %r36, %p7;
	clz.b64 	%r37, %rd73;
	cvt.u64.u32 	%rd15, %r37;
	setp.eq.s32 	%p8, %r37, 0;
	@%p8 bra 	$L__BB6_8;
	cvt.u32.u64 	%r38, %rd15;
	and.b32  	%r39, %r38, 63;
	shl.b64 	%rd48, %rd73, %r39;
	shr.u64 	%rd49, %rd14, 1;
	not.b32 	%r40, %r38;
	and.b32  	%r41, %r40, 63;
	shr.u64 	%rd50, %rd49, %r41;
	or.b64  	%rd73, %rd48, %rd50;
$L__BB6_8:
	mov.b64 	%rd51, -3958705157555305931;
	{
	.reg .u32 %r0, %r1, %r2, %r3, %alo, %ahi, %blo, %bhi;
	mov.b64 	{%alo,%ahi}, %rd73;
	mov.b64 	{%blo,%bhi}, %rd51;
	mul.lo.u32 	%r0, %alo, %blo;
	mul.hi.u32 	%r1, %alo, %blo;
	mad.lo.cc.u32 	%r1, %alo, %bhi, %r1;
	madc.hi.u32 	%r2, %alo, %bhi, 0;
	mad.lo.cc.u32 	%r1, %ahi, %blo, %r1;
	madc.hi.cc.u32 	%r2, %ahi, %blo, %r2;
	madc.hi.u32 	%r3, %ahi, %bhi, 0;
	mad.lo.cc.u32 	%r2, %ahi, %bhi, %r2;
	addc.u32 	%r3, %r3, 0;
	mov.b64 	%rd52, {%r0,%r1};
	mov.b64 	%rd53, {%r2,%r3};
	}
	setp.gt.s64 	%p9, %rd53, 0;
	{
	.reg .u32 %r0, %r1, %r2, %r3, %a0, %a1, %a2, %a3, %b0, %b1, %b2, %b3;
	mov.b64 	{%a0,%a1}, %rd52;
	mov.b64 	{%a2,%a3}, %rd53;
	mov.b64 	{%b0,%b1}, %rd52;
	mov.b64 	{%b2,%b3}, %rd53;
	add.cc.u32 	%r0, %a0, %b0;
	addc.cc.u32 	%r1, %a1, %b1;
	addc.cc.u32 	%r2, %a2, %b2;
	addc.u32 	%r3, %a3, %b3;
	mov.b64 	%rd54, {%r0,%r1};
	mov.b64 	%rd55, {%r2,%r3};
	}
	selp.b64 	%rd56, %rd55, %rd53, %p9;
	selp.s64 	%rd57, -1, 0, %p9;
	sub.s64 	%rd58, %rd57, %rd15;
	cvt.u64.u32 	%rd59, %r17;
	shl.b64 	%rd60, %rd59, 32;
	add.s64 	%rd61, %rd56, 1;
	shr.u64 	%rd62, %rd61, 10;
	add.s64 	%rd63, %rd62, 1;
	shr.u64 	%rd64, %rd63, 1;
	shl.b64 	%rd65, %rd58, 52;
	add.s64 	%rd66, %rd65, %rd64;
	add.s64 	%rd67, %rd66, 4602678819172646912;
	or.b64  	%rd68, %rd67, %rd60;
	mov.b64 	%fd4, %rd68;
$L__BB6_9:
	st.param.f64 	[func_retval0], %fd4;
	st.param.b32 	[func_retval0+8], %r46;
	ret;

}


// ===== COMPILED SASS (sm_100) =====

	.target	sm_100

	.elftype	@"ET_EXEC"


//--------------------- .note.nv.tkinfo           --------------------------
	.section	.note.nv.tkinfo,"",@"SHT_NOTE"
	.sectionflags	@"SHF_NOTE_NV_TKINFO"
	.tkinfo
        /*0018*/ 	.word	0x00000002
        /*0030*/ 	.string	""
        /*0030*/ 	.string	"ptxas"
        /*0030*/ 	.string	"Cuda compilation tools, release 13.0, V13.0.88"
        /*0030*/ 	.string	"Build cuda_13.0.r13.0/compiler.36424714_0"
        /*0030*/ 	.string	"-arch sm_100 -m 64 "



//--------------------- .note.nv.cuinfo           --------------------------
	.section	.note.nv.cuinfo,"",@"SHT_NOTE"
	.sectionflags	@"SHF_NOTE_NV_CUINFO"
        /*0018*/ 	.short	0x0002
        /*001a*/ 	.short	0x0064
        /*001c*/ 	.short	0x0082
	.zero		2


//--------------------- .nv.info                  --------------------------
	.section	.nv.info,"",@"SHT_CUDA_INFO"
	.align	4


	//----- nvinfo : EIATTR_REGCOUNT
	.align		4
        /*0000*/ 	.byte	0x04, 0x2f
        /*0002*/ 	.short	(.L_3 - .L_2)
	.align		4
.L_2:
        /*0004*/ 	.word	index@(_Z19computeRootsOfUnityP7double2i)
        /*0008*/ 	.word	0x0000001c


	//----- nvinfo : EIATTR_FRAME_SIZE
	.align		4
.L_3:
        /*000c*/ 	.byte	0x04, 0x11
        /*000e*/ 	.short	(.L_5 - .L_4)
	.align		4
.L_4:
        /*0010*/ 	.word	index@($_Z19computeRootsOfUnityP7double2i$__internal_trig_reduction_slowpathd)
        /*0014*/ 	.word	0x00000028


	//----- nvinfo : EIATTR_FRAME_SIZE
	.align		4
.L_5:
        /*0018*/ 	.byte	0x04, 0x11
        /*001a*/ 	.short	(.L_7 - .L_6)
	.align		4
.L_6:
        /*001c*/ 	.word	index@($__internal_2_$__cuda_sm20_div_rn_f64_full)
        /*0020*/ 	.word	0x00000028


	//----- nvinfo : EIATTR_FRAME_SIZE
	.align		4
.L_7:
        /*0024*/ 	.byte	0x04, 0x11
        /*0026*/ 	.short	(.L_9 - .L_8)
	.align		4
.L_8:
        /*0028*/ 	.word	index@(_Z19computeRootsOfUnityP7double2i)
        /*002c*/ 	.word	0x00000028


	//----- nvinfo : EIATTR_REGCOUNT
	.align		4
.L_9:
        /*0030*/ 	.byte	0x04, 0x2f
        /*0032*/ 	.short	(.L_11 - .L_10)
	.align		4
.L_10:
        /*0034*/ 	.word	index@(_Z16computeConjugateP7double2i)
        /*0038*/ 	.word	0x00000008


	//----- nvinfo : EIATTR_FRAME_SIZE
	.align		4
.L_11:
        /*003c*/ 	.byte	0x04, 0x11
        /*003e*/ 	.short	(.L_13 - .L_12)
	.align		4
.L_12:
        /*0040*/ 	.word	index@(_Z16computeConjugateP7double2i)
        /*0044*/ 	.word	0x00000000


	//----- nvinfo : EIATTR_REGCOUNT
	.align		4
.L_13:
        /*0048*/ 	.byte	0x04, 0x2f
        /*004a*/ 	.short	(.L_15 - .L_14)
	.align		4
.L_14:
        /*004c*/ 	.word	index@(_Z15hadamargProductP7double2S0_S0_i)
        /*0050*/ 	.word	0x00000016


	//----- nvinfo : EIATTR_FRAME_SIZE
	.align		4
.L_15:
        /*0054*/ 	.byte	0x04, 0x11
        /*0056*/ 	.short	(.L_17 - .L_16)
	.align		4
.L_16:
        /*0058*/ 	.word	index@(_Z15hadamargProductP7double2S0_S0_i)
        /*005c*/ 	.word	0x00000000


	//----- nvinfo : EIATTR_REGCOUNT
	.align		4
.L_17:
        /*0060*/ 	.byte	0x04, 0x2f
        /*0062*/ 	.short	(.L_19 - .L_18)
	.align		4
.L_18:
        /*0064*/ 	.word	index@(_Z7shuffleP7double2S0_i)
        /*0068*/ 	.word	0x0000000c


	//----- nvinfo : EIATTR_FRAME_SIZE
	.align		4
.L_19:
        /*006c*/ 	.byte	0x04, 0x11
        /*006e*/ 	.short	(.L_21 - .L_20)
	.align		4
.L_20:
        /*0070*/ 	.word	index@(_Z7shuffleP7double2S0_i)
        /*0074*/ 	.word	0x00000000


	//----- nvinfo : EIATTR_REGCOUNT
	.align		4
.L_21:
        /*0078*/ 	.byte	0x04, 0x2f
        /*007a*/ 	.short	(.L_23 - .L_22)
	.align		4
.L_22:
        /*007c*/ 	.word	index@(_Z9normalizeP7double2Pii)
        /*0080*/ 	.word	0x00000019


	//----- nvinfo : EIATTR_FRAME_SIZE
	.align		4
.L_23:
        /*0084*/ 	.byte	0x04, 0x11
        /*0086*/ 	.short	(.L_25 - .L_24)
	.align		4
.L_24:
        /*0088*/ 	.word	index@($__internal_1_$__cuda_sm20_div_rn_f64_full)
        /*008c*/ 	.word	0x00000000


	//----- nvinfo : EIATTR_FRAME_SIZE
	.align		4
.L_25:
        /*0090*/ 	.byte	0x04, 0x11
        /*0092*/ 	.short	(.L_27 - .L_26)
	.align		4
.L_26:
        /*0094*/ 	.word	index@(_Z9normalizeP7double2Pii)
        /*0098*/ 	.word	0x00000000


	//----- nvinfo : EIATTR_REGCOUNT
	.align		4
.L_27:
        /*009c*/ 	.byte	0x04, 0x2f
        /*009e*/ 	.short	(.L_29 - .L_28)
	.align		4
.L_28:
        /*00a0*/ 	.word	index@(_Z8mergeDftP7double2ib)
        /*00a4*/ 	.word	0x00000020


	//----- nvinfo : EIATTR_FRAME_SIZE
	.align		4
.L_29:
        /*00a8*/ 	.byte	0x04, 0x11
        /*00aa*/ 	.short	(.L_31 - .L_30)
	.align		4
.L_30:
        /*00ac*/ 	.word	index@($_Z8mergeDftP7double2ib$__internal_trig_reduction_slowpathd)
        /*00b0*/ 	.word	0x00000028


	//----- nvinfo : EIATTR_FRAME_SIZE
	.align		4
.L_31:
        /*00b4*/ 	.byte	0x04, 0x11
        /*00b6*/ 	.short	(.L_33 - .L_32)
	.align		4
.L_32:
        /*00b8*/ 	.word	index@($__internal_0_$__cuda_sm20_div_rn_f64_full)
        /*00bc*/ 	.word	0x00000028


	//----- nvinfo : EIATTR_FRAME_SIZE
	.align		4
.L_33:
        /*00c0*/ 	.byte	0x04, 0x11
        /*00c2*/ 	.short	(.L_35 - .L_34)
	.align		4
.L_34:
        /*00c4*/ 	.word	index@(_Z8mergeDftP7double2ib)
        /*00c8*/ 	.word	0x00000028


	//----- nvinfo : EIATTR_MIN_STACK_SIZE
	.align		4
.L_35:
        /*00cc*/ 	.byte	0x04, 0x12
        /*00ce*/ 	.short	(.L_37 - .L_36)
	.align		4
.L_36:
        /*00d0*/ 	.word	index@(_Z8mergeDftP7double2ib)
        /*00d4*/ 	.word	0x00000028


	//----- nvinfo : EIATTR_MIN_STACK_SIZE
	.align		4
.L_37:
        /*00d8*/ 	.byte	0x04, 0x12
        /*00da*/ 	.short	(.L_39 - .L_38)
	.align		4
.L_38:
        /*00dc*/ 	.word	index@(_Z9normalizeP7double2Pii)
        /*00e0*/ 	.word	0x00000000


	//----- nvinfo : EIATTR_MIN_STACK_SIZE
	.align		4
.L_39:
        /*00e4*/ 	.byte	0x04, 0x12
        /*00e6*/ 	.short	(.L_41 - .L_40)
	.align		4
.L_40:
        /*00e8*/ 	.word	index@(_Z7shuffleP7double2S0_i)
        /*00ec*/ 	.word	0x00000000


	//----- nvinfo : EIATTR_MIN_STACK_SIZE
	.align		4
.L_41:
        /*00f0*/ 	.byte	0x04, 0x12
        /*00f2*/ 	.short	(.L_43 - .L_42)
	.align		4
.L_42:
        /*00f4*/ 	.word	index@(_Z15hadamargProductP7double2S0_S0_i)
        /*00f8*/ 	.word	0x00000000


	//----- nvinfo : EIATTR_MIN_STACK_SIZE
	.align		4
.L_43:
        /*00fc*/ 	.byte	0x04, 0x12
        /*00fe*/ 	.short	(.L_45 - .L_44)
	.align		4
.L_44:
        /*0100*/ 	.word	index@(_Z16computeConjugateP7double2i)
        /*0104*/ 	.word	0x00000000


	//----- nvinfo : EIATTR_MIN_STACK_SIZE
	.align		4
.L_45:
        /*0108*/ 	.byte	0x04, 0x12
        /*010a*/ 	.short	(.L_47 - .L_46)
	.align		4
.L_46:
        /*010c*/ 	.word	index@(_Z19computeRootsOfUnityP7double2i)
        /*0110*/ 	.word	0x00000028
.L_47:


//--------------------- .nv.compat                --------------------------
	.section	.nv.compat,"",@"SHT_CUDA_COMPAT_INFO"
	.align	4
        /*0000*/ 	.byte	0x02, 0x09, 0x00, 0x00, 0x02, 0x02, 0x01, 0x00, 0x02, 0x05, 0x05, 0x00, 0x03, 0x07, 0x01, 0x01
        /*0010*/ 	.byte	0x02, 0x03, 0x00, 0x00, 0x02, 0x06, 0x01, 0x00, 0x04, 0x0b, 0x08, 0x00, 0x01, 0x00, 0x00, 0x00
        /*0020*/ 	.byte	0x00, 0x00, 0x00, 0x00


//--------------------- .nv.info._Z8mergeDftP7double2ib --------------------------
	.section	.nv.info._Z8mergeDftP7double2ib,"",@"SHT_CUDA_INFO"
	.sectionflags	@""
	.align	4


	//----- nvinfo : EIATTR_CUDA_API_VERSION
	.align		4
        /*0000*/ 	.byte	0x04, 0x37
        /*0002*/ 	.short	(.L_49 - .L_48)
.L_48:
        /*0004*/ 	.word	0x00000082


	//----- nvinfo : EIATTR_KPARAM_INFO
	.align		4
.L_49:
        /*0008*/ 	.byte	0x04, 0x17
        /*000a*/ 	.short	(.L_51 - .L_50)
.L_50:
        /*000c*/ 	.word	0x00000000
        /*0010*/ 	.short	0x0002
        /*0012*/ 	.short	0x000c
        /*0014*/ 	.byte	0x00, 0xf0, 0x05, 0x00


	//----- nvinfo : EIATTR_KPARAM_INFO
	.align		4
.L_51:
        /*0018*/ 	.byte	0x04, 0x17
        /*001a*/ 	.short	(.L_53 - .L_52)
.L_52:
        /*001c*/ 	.word	0x00000000
        /*0020*/ 	.short	0x0001
        /*0022*/ 	.short	0x0008
        /*0024*/ 	.byte	0x00, 0xf0, 0x11, 0x00


	//----- nvinfo : EIATTR_KPARAM_INFO
	.align		4
.L_53:
        /*0028*/ 	.byte	0x04, 0x17
        /*002a*/ 	.short	(.L_55 - .L_54)
.L_54:
        /*002c*/ 	.word	0x00000000
        /*0030*/ 	.short	0x0000
        /*0032*/ 	.short	0x0000
        /*0034*/ 	.byte	0x00, 0xf5, 0x21, 0x00


	//----- nvinfo : EIATTR_SPARSE_MMA_MASK
	.align		4
.L_55:
        /*0038*/ 	.byte	0x03, 0x50
        /*003a*/ 	.short	0x0000


	//----- nvinfo : EIATTR_MAXREG_COUNT
	.align		4
        /*003c*/ 	.byte	0x03, 0x1b
        /*003e*/ 	.short	0x00ff


	//----- nvinfo : EIATTR_MERCURY_ISA_VERSION
	.align		4
        /*0040*/ 	.byte	0x03, 0x5f
        /*0042*/ 	.short	0x0101


	//----- nvinfo : EIATTR_VRC_CTA_INIT_COUNT
	.align		4
        /*0044*/ 	.byte	0x02, 0x4a
	.zero		1
	.zero		1


	//----- nvinfo : EIATTR_EXIT_INSTR_OFFSETS
	.align		4
        /*0048*/ 	.byte	0x04, 0x1c
        /*004a*/ 	.short	(.L_57 - .L_56)


	//   ....[0]....
.L_56:
        /*004c*/ 	.word	0x00000b50


	//----- nvinfo : EIATTR_CRS_STACK_SIZE
	.align		4
.L_57:
        /*0050*/ 	.byte	0x04, 0x1e
        /*0052*/ 	.short	(.L_59 - .L_58)
.L_58:
        /*0054*/ 	.word	0x00000000


	//----- nvinfo : EIATTR_CBANK_PARAM_SIZE
	.align		4
.L_59:
        /*0058*/ 	.byte	0x03, 0x19
        /*005a*/ 	.short	0x000d


	//----- nvinfo : EIATTR_PARAM_CBANK
	.align		4
        /*005c*/ 	.byte	0x04, 0x0a
        /*005e*/ 	.short	(.L_61 - .L_60)
	.align		4
.L_60:
        /*0060*/ 	.word	index@(.nv.constant0._Z8mergeDftP7double2ib)
        /*0064*/ 	.short	0x0380
        /*0066*/ 	.short	0x000d


	//----- nvinfo : EIATTR_SW_WAR
	.align		4
.L_61:
        /*0068*/ 	.byte	0x04, 0x36
        /*006a*/ 	.short	(.L_63 - .L_62)
.L_62:
        /*006c*/ 	.word	0x00000008
.L_63:


//--------------------- .nv.info._Z9normalizeP7double2Pii --------------------------
	.section	.nv.info._Z9normalizeP7double2Pii,"",@"SHT_CUDA_INFO"
	.sectionflags	@""
	.align	4


	//----- nvinfo : EIATTR_CUDA_API_VERSION
	.align		4
        /*0000*/ 	.byte	0x04, 0x37
        /*0002*/ 	.short	(.L_65 - .L_64)
.L_64:
        /*0004*/ 	.word	0x00000082


	//----- nvinfo : EIATTR_KPARAM_INFO
	.align		4
.L_65:
        /*0008*/ 	.byte	0x04, 0x17
        /*000a*/ 	.short	(.L_67 - .L_66)
.L_66:
        /*000c*/ 	.word	0x00000000
        /*0010*/ 	.short	0x0002
        /*0012*/ 	.short	0x0010
        /*0014*/ 	.byte	0x00, 0xf0, 0x11, 0x00


	//----- nvinfo : EIATTR_KPARAM_INFO
	.align		4
.L_67:
        /*0018*/ 	.byte	0x04, 0x17
        /*001a*/ 	.short	(.L_69 - .L_68)
.L_68:
        /*001c*/ 	.word	0x00000000
        /*0020*/ 	.short	0x0001
        /*0022*/ 	.short	0x0008
        /*0024*/ 	.byte	0x00, 0xf5, 0x21, 0x00


	//----- nvinfo : EIATTR_KPARAM_INFO
	.align		4
.L_69:
        /*0028*/ 	.byte	0x04, 0x17
        /*002a*/ 	.short	(.L_71 - .L_70)
.L_70:
        /*002c*/ 	.word	0x00000000
        /*0030*/ 	.short	0x0000
        /*0032*/ 	.short	0x0000
        /*0034*/ 	.byte	0x00, 0xf5, 0x21, 0x00


	//----- nvinfo : EIATTR_SPARSE_MMA_MASK
	.align		4
.L_71:
        /*0038*/ 	.byte	0x03, 0x50
        /*003a*/ 	.short	0x0000


	//----- nvinfo : EIATTR_MAXREG_COUNT
	.align		4
        /*003c*/ 	.byte	0x03, 0x1b
        /*003e*/ 	.short	0x00ff


	//----- nvinfo : EIATTR_MERCURY_ISA_VERSION
	.align		4
        /*0040*/ 	.byte	0x03, 0x5f
        /*0042*/ 	.short	0x0101


	//----- nvinfo : EIATTR_VRC_CTA_INIT_COUNT
	.align		4
        /*0044*/ 	.byte	0x02, 0x4a
	.zero		1
	.zero		1


	//----- nvinfo : EIATTR_EXIT_INSTR_OFFSETS
	.align		4
        /*0048*/ 	.byte	0x04, 0x1c
        /*004a*/ 	.short	(.L_73 - .L_72)


	//   ....[0]....
.L_72:
        /*004c*/ 	.word	0x00000070


	//   ....[1]....
        /*0050*/ 	.word	0x00000270


	//----- nvinfo : EIATTR_CRS_STACK_SIZE
	.align		4
.L_73:
        /*0054*/ 	.byte	0x04, 0x1e
        /*0056*/ 	.short	(.L_75 - .L_74)
.L_74:
        /*0058*/ 	.word	0x00000000


	//----- nvinfo : EIATTR_CBANK_PARAM_SIZE
	.align		4
.L_75:
        /*005c*/ 	.byte	0x03, 0x19
        /*005e*/ 	.short	0x0014


	//----- nvinfo : EIATTR_PARAM_CBANK
	.align		4
        /*0060*/ 	.byte	0x04, 0x0a
        /*0062*/ 	.short	(.L_77 - .L_76)
	.align		4
.L_76:
        /*0064*/ 	.word	index@(.nv.constant0._Z9normalizeP7double2Pii)
        /*0068*/ 	.short	0x0380
        /*006a*/ 	.short	0x0014


	//----- nvinfo : EIATTR_SW_WAR
	.align		4
.L_77:
        /*006c*/ 	.byte	0x04, 0x36
        /*006e*/ 	.short	(.L_79 - .L_78)
.L_78:
        /*0070*/ 	.word	0x00000008
.L_79:


//--------------------- .nv.info._Z7shuffleP7double2S0_i --------------------------
	.section	.nv.info._Z7shuffleP7double2S0_i,"",@"SHT_CUDA_INFO"
	.sectionflags	@""
	.align	4


	//----- nvinfo : EIATTR_CUDA_API_VERSION
	.align		4
        /*0000*/ 	.byte	0x04, 0x37
        /*0002*/ 	.short	(.L_81 - .L_80)
.L_80:
        /*0004*/ 	.word	0x00000082


	//----- nvinfo : EIATTR_KPARAM_INFO
	.align		4
.L_81:
        /*0008*/ 	.byte	0x04, 0x17
        /*000a*/ 	.short	(.L_83 - .L_82)
.L_82:
        /*000c*/ 	.word	0x00000000
        /*0010*/ 	.short	0x0002
        /*0012*/ 	.short	0x0010
        /*0014*/ 	.byte	0x00, 0xf0, 0x11, 0x00


	//----- nvinfo : EIATTR_KPARAM_INFO
	.align		4
.L_83:
        /*0018*/ 	.byte	0x04, 0x17
        /*001a*/ 	.short	(.L_85 - .L_84)
.L_84:
        /*001c*/ 	.word	0x00000000
        /*0020*/ 	.short	0x0001
        /*0022*/ 	.short	0x0008
        /*0024*/ 	.byte	0x00, 0xf5, 0x21, 0x00


	//----- nvinfo : EIATTR_KPARAM_INFO
	.align		4
.L_85:
        /*0028*/ 	.byte	0x04, 0x17
        /*002a*/ 	.short	(.L_87 - .L_86)
.L_86:
        /*002c*/ 	.word	0x00000000
        /*0030*/ 	.short	0x0000
        /*0032*/ 	.short	0x0000
        /*0034*/ 	.byte	0x00, 0xf5, 0x21, 0x00


	//----- nvinfo : EIATTR_SPARSE_MMA_MASK
	.align		4
.L_87:
        /*0038*/ 	.byte	0x03, 0x50
        /*003a*/ 	.short	0x0000


	//----- nvinfo : EIATTR_MAXREG_COUNT
	.align		4
        /*003c*/ 	.byte	0x03, 0x1b
        /*003e*/ 	.short	0x00ff


	//----- nvinfo : EIATTR_MERCURY_ISA_VERSION
	.align		4
        /*0040*/ 	.byte	0x03, 0x5f
        /*0042*/ 	.short	0x0101


	//----- nvinfo : EIATTR_VRC_CTA_INIT_COUNT
	.align		4
        /*0044*/ 	.byte	0x02, 0x4a
	.zero		1
	.zero		1


	//----- nvinfo : EIATTR_EXIT_INSTR_OFFSETS
	.align		4
        /*0048*/ 	.byte	0x04, 0x1c
        /*004a*/ 	.short	(.L_89 - .L_88)


	//   ....[0]....
.L_88:
        /*004c*/ 	.word	0x00000080


	//   ....[1]....
        /*0050*/ 	.word	0x00000200


	//----- nvinfo : EIATTR_CBANK_PARAM_SIZE
	.align		4
.L_89:
        /*0054*/ 	.byte	0x03, 0x19
        /*0056*/ 	.short	0x0014


	//----- nvinfo : EIATTR_PARAM_CBANK
	.align		4
        /*0058*/ 	.byte	0x04, 0x0a
        /*005a*/ 	.short	(.L_91 - .L_90)
	.align		4
.L_90:
        /*005c*/ 	.word	index@(.nv.constant0._Z7shuffleP7double2S0_i)
        /*0060*/ 	.short	0x0380
        /*0062*/ 	.short	0x0014


	//----- nvinfo : EIATTR_SW_WAR
	.align		4
.L_91:
        /*0064*/ 	.byte	0x04, 0x36
        /*0066*/ 	.short	(.L_93 - .L_92)
.L_92:
        /*0068*/ 	.word	0x00000008
.L_93:


//--------------------- .nv.info._Z15hadamargProductP7double2S0_S0_i --------------------------
	.section	.nv.info._Z15hadamargProductP7double2S0_S0_i,"",@"SHT_CUDA_INFO"
	.sectionflags	@""
	.align	4


	//----- nvinfo : EIATTR_CUDA_API_VERSION
	.align		4
        /*0000*/ 	.byte	0x04, 0x37
        /*0002*/ 	.short	(.L_95 - .L_94)
.L_94:
        /*0004*/ 	.word	0x00000082


	//----- nvinfo : EIATTR_KPARAM_INFO
	.align		4
.L_95:
        /*0008*/ 	.byte	0x04, 0x17
        /*000a*/ 	.short	(.L_97 - .L_96)
.L_96:
        /*000c*/ 	.word	0x00000000
        /*0010*/ 	.short	0x0003
        /*0012*/ 	.short	0x0018
        /*0014*/ 	.byte	0x00, 0xf0, 0x11, 0x00


	//----- nvinfo : EIATTR_KPARAM_INFO
	.align		4
.L_97:
        /*0018*/ 	.byte	0x04, 0x17
        /*001a*/ 	.short	(.L_99 - .L_98)
.L_98:
        /*001c*/ 	.word	0x00000000
        /*0020*/ 	.short	0x0002
        /*0022*/ 	.short	0x0010
        /*0024*/ 	.byte	0x00, 0xf5, 0x21, 0x00


	//----- nvinfo : EIATTR_KPARAM_INFO
	.align		4
.L_99:
        /*0028*/ 	.byte	0x04, 0x17
        /*002a*/ 	.short	(.L_101 - .L_100)
.L_100:
        /*002c*/ 	.word	0x00000000
        /*0030*/ 	.short	0x0001
        /*0032*/ 	.short	0x0008
        /*0034*/ 	.byte	0x00, 0xf5, 0x21, 0x00


	//----- nvinfo : EIATTR_KPARAM_INFO
	.align		4
.L_101:
        /*0038*/ 	.byte	0x04, 0x17
        /*003a*/ 	.short	(.L_103 - .L_102)
.L_102:
        /*003c*/ 	.word	0x00000000
        /*0040*/ 	.short	0x0000
        /*0042*/ 	.short	0x0000
        /*0044*/ 	.byte	0x00, 0xf5, 0x21, 0x00


	//----- nvinfo : EIATTR_SPARSE_MMA_MASK
	.align		4
.L_103:
        /*0048*/ 	.byte	0x03, 0x50
        /*004a*/ 	.short	0x0000


	//----- nvinfo : EIATTR_MAXREG_COUNT
	.align		4
        /*004c*/ 	.byte	0x03, 0x1b
        /*004e*/ 	.short	0x00ff


	//----- nvinfo : EIATTR_MERCURY_ISA_VERSION
	.align		4
        /*0050*/ 	.byte	0x03, 0x5f
        /*0052*/ 	.short	0x0101


	//----- nvinfo : EIATTR_VRC_CTA_INIT_COUNT
	.align		4
        /*0054*/ 	.byte	0x02, 0x4a
	.zero		1
	.zero		1


	//----- nvinfo : EIATTR_EXIT_INSTR_OFFSETS
	.align		4
        /*0058*/ 	.byte	0x04, 0x1c
        /*005a*/ 	.short	(.L_105 - .L_104)


	//   ....[0]....
.L_104:
        /*005c*/ 	.word	0x00000070


	//   ....[1]....
        /*0060*/ 	.word	0x00000160


	//----- nvinfo : EIATTR_CBANK_PARAM_SIZE
	.align		4
.L_105:
        /*0064*/ 	.byte	0x03, 0x19
        /*0066*/ 	.short	0x001c


	//----- nvinfo : EIATTR_PARAM_CBANK
	.align		4
        /*0068*/ 	.byte	0x04, 0x0a
        /*006a*/ 	.short	(.L_107 - .L_106)
	.align		4
.L_106:
        /*006c*/ 	.word	index@(.nv.constant0._Z15hadamargProductP7double2S0_S0_i)
        /*0070*/ 	.short	0x0380
        /*0072*/ 	.short	0x001c


	//----- nvinfo : EIATTR_SW_WAR
	.align		4
.L_107:
        /*0074*/ 	.byte	0x04, 0x36
        /*0076*/ 	.short	(.L_109 - .L_108)
.L_108:
        /*0078*/ 	.word	0x00000008
.L_109:


//--------------------- .nv.info._Z16computeConjugateP7double2i --------------------------
	.section	.nv.info._Z16computeConjugateP7double2i,"",@"SHT_CUDA_INFO"
	.sectionflags	@""
	.align	4


	//----- nvinfo : EIATTR_CUDA_API_VERSION
	.align		4
        /*0000*/ 	.byte	0x04, 0x37
        /*0002*/ 	.short	(.L_111 - .L_110)
.L_110:
        /*0004*/ 	.word	0x00000082


	//----- nvinfo : EIATTR_KPARAM_INFO
	.align		4
.L_111:
        /*0008*/ 	.byte	0x04, 0x17
        /*000a*/ 	.short	(.L_113 - .L_112)
.L_112:
        /*000c*/ 	.word	0x00000000
        /*0010*/ 	.short	0x0001
        /*0012*/ 	.short	0x0008
        /*0014*/ 	.byte	0x00, 0xf0, 0x11, 0x00


	//----- nvinfo : EIATTR_KPARAM_INFO
	.align		4
.L_113:
        /*0018*/ 	.byte	0x04, 0x17
        /*001a*/ 	.short	(.L_115 - .L_114)
.L_114:
        /*001c*/ 	.word	0x00000000
        /*0020*/ 	.short	0x0000
        /*0022*/ 	.short	0x0000
        /*0024*/ 	.byte	0x00, 0xf5, 0x21, 0x00


	//----- nvinfo : EIATTR_SPARSE_MMA_MASK
	.align		4
.L_115:
        /*0028*/ 	.byte	0x03, 0x50
        /*002a*/ 	.short	0x0000


	//----- nvinfo : EIATTR_MAXREG_COUNT
	.align		4
        /*002c*/ 	.byte	0x03, 0x1b
        /*002e*/ 	.short	0x00ff


	//----- nvinfo : EIATTR_MERCURY_ISA_VERSION
	.align		4
        /*0030*/ 	.byte	0x03, 0x5f
        /*0032*/ 	.short	0x0101


	//----- nvinfo : EIATTR_VRC_CTA_INIT_COUNT
	.align		4
        /*0034*/ 	.byte	0x02, 0x4a
	.zero		1
	.zero		1


	//----- nvinfo : EIATTR_EXIT_INSTR_OFFSETS
	.align		4
        /*0038*/ 	.byte	0x04, 0x1c
        /*003a*/ 	.short	(.L_117 - .L_116)


	//   ....[0]....
.L_116:
        /*003c*/ 	.word	0x00000070


	//   ....[1]....
        /*0040*/ 	.word	0x000000e0


	//----- nvinfo : EIATTR_CBANK_PARAM_SIZE
	.align		4
.L_117:
        /*0044*/ 	.byte	0x03, 0x19
        /*0046*/ 	.short	0x000c


	//----- nvinfo : EIATTR_PARAM_CBANK
	.align		4
        /*0048*/ 	.byte	0x04, 0x0a
        /*004a*/ 	.short	(.L_119 - .L_118)
	.align		4
.L_118:
        /*004c*/ 	.word	index@(.nv.constant0._Z16computeConjugateP7double2i)
        /*0050*/ 	.short	0x0380
        /*0052*/ 	.short	0x000c


	//----- nvinfo : EIATTR_SW_WAR
	.align		4
.L_119:
        /*0054*/ 	.byte	0x04, 0x36
        /*0056*/ 	.short	(.L_121 - .L_120)
.L_120:
        /*0058*/ 	.word	0x00000008
.L_121:


//--------------------- .nv.info._Z19computeRootsOfUnityP7double2i --------------------------
	.section	.nv.info._Z19computeRootsOfUnityP7double2i,"",@"SHT_CUDA_INFO"
	.sectionflags	@""
	.align	4


	//----- nvinfo : EIATTR_CUDA_API_VERSION
	.align		4
        /*0000*/ 	.byte	0x04, 0x37
        /*0002*/ 	.short	(.L_123 - .L_122)
.L_122:
        /*0004*/ 	.word	0x00000082


	//----- nvinfo : EIATTR_KPARAM_INFO
	.align		4
.L_123:
        /*0008*/ 	.byte	0x04, 0x17
        /*000a*/ 	.short	(.L_125 - .L_124)
.L_124:
        /*000c*/ 	.word	0x00000000
        /*0010*/ 	.short	0x0001
        /*0012*/ 	.short	0x0008
        /*0014*/ 	.byte	0x00, 0xf0, 0x11, 0x00


	//----- nvinfo : EIATTR_KPARAM_INFO
	.align		4
.L_125:
        /*0018*/ 	.byte	0x04, 0x17
        /*001a*/ 	.short	(.L_127 - .L_126)
.L_126:
        /*001c*/ 	.word	0x00000000
        /*0020*/ 	.short	0x0000
        /*0022*/ 	.short	0x0000
        /*0024*/ 	.byte	0x00, 0xf5, 0x21, 0x00


	//----- nvinfo : EIATTR_SPARSE_MMA_MASK
	.align		4
.L_127:
        /*0028*/ 	.byte	0x03, 0x50
        /*002a*/ 	.short	0x0000


	//----- nvinfo : EIATTR_MAXREG_COUNT
	.align		4
        /*002c*/ 	.byte	0x03, 0x1b
        /*002e*/ 	.short	0x00ff


	//----- nvinfo : EIATTR_MERCURY_ISA_VERSION
	.align		4
        /*0030*/ 	.byte	0x03, 0x5f
        /*0032*/ 	.short	0x0101


	//----- nvinfo : EIATTR_VRC_CTA_INIT_COUNT
	.align		4
        /*0034*/ 	.byte	0x02, 0x4a
	.zero		1
	.zero		1


	//----- nvinfo : EIATTR_EXIT_INSTR_OFFSETS
	.align		4
        /*0038*/ 	.byte	0x04, 0x1c
        /*003a*/ 	.short	(.L_129 - .L_128)


	//   ....[0]....
.L_128:
        /*003c*/ 	.word	0x00000080


	//   ....[1]....
        /*0040*/ 	.word	0x00000970


	//----- nvinfo : EIATTR_CRS_STACK_SIZE
	.align		4
.L_129:
        /*0044*/ 	.byte	0x04, 0x1e
        /*0046*/ 	.short	(.L_131 - .L_130)
.L_130:
        /*0048*/ 	.word	0x00000000


	//----- nvinfo : EIATTR_CBANK_PARAM_SIZE
	.align		4
.L_131:
        /*004c*/ 	.byte	0x03, 0x19
        /*004e*/ 	.short	0x000c


	//----- nvinfo : EIATTR_PARAM_CBANK
	.align		4
        /*0050*/ 	.byte	0x04, 0x0a
        /*0052*/ 	.short	(.L_133 - .L_132)
	.align		4
.L_132:
        /*0054*/ 	.word	index@(.nv.constant0._Z19computeRootsOfUnityP7double2i)
        /*0058*/ 	.short	0x0380
        /*005a*/ 	.short	0x000c


	//----- nvinfo : EIATTR_SW_WAR
	.align		4
.L_133:
        /*005c*/ 	.byte	0x04, 0x36
        /*005e*/ 	.short	(.L_135 - .L_134)
.L_134:
        /*0060*/ 	.word	0x00000008
.L_135:


//--------------------- .nv.callgraph             --------------------------
	.section	.nv.callgraph,"",@"SHT_CUDA_CALLGRAPH"
	.align	4
	.sectionentsize	8
	.align		4
        /*0000*/ 	.word	0x00000000
	.align		4
        /*0004*/ 	.word	0xffffffff
	.align		4
        /*0008*/ 	.word	0x00000000
	.align		4
        /*000c*/ 	.word	0xfffffffe
	.align		4
        /*0010*/ 	.word	0x00000000
	.align		4
        /*0014*/ 	.word	0xfffffffd
	.align		4
        /*0018*/ 	.word	0x00000000
	.align		4
        /*001c*/ 	.word	0xfffffffc


//--------------------- .nv.constant4             --------------------------
	.section	.nv.constant4,"a",@progbits
	.align	8
	.align		8
.nv.constant4:
        /*0000*/ 	.dword	__cudart_i2opi_d
	.align		8
        /*0008*/ 	.dword	__cudart_sin_cos_coeffs


//--------------------- .text._Z8mergeDftP7double2ib --------------------------
	.section	.text._Z8mergeDftP7double2ib,"ax",@progbits
	.align	128
        .global         _Z8mergeDftP7double2ib
        .type           _Z8mergeDftP7double2ib,@function
        .size           _Z8mergeDftP7double2ib,(.L_x_56 - _Z8mergeDftP7double2ib)
        .other          _Z8mergeDftP7double2ib,@"STO_CUDA_ENTRY STV_DEFAULT"
_Z8mergeDftP7double2ib:
.text._Z8mergeDftP7double2ib:
[----:B------:R-:W0:Y:S01]  /*0000*/  LDC R1, c[0x0][0x37c] ;  /* 0x0000df00ff017b82 */ /* 0x000e220000000800 */
[----:B------:R-:W1:Y:S07]  /*0010*/  S2R R19, SR_TID.X ;  /* 0x0000000000137919 */ /* 0x000e6e0000002100 */
[----:B------:R-:W2:Y:S01]  /*0020*/  LDC.64 R8, c[0x0][0x380] ;  /* 0x0000e000ff087b82 */ /* 0x000ea20000000a00 */
[----:B------:R-:W1:Y:S01]  /*0030*/  LDCU UR4, c[0x0][0x360] ;  /* 0x00006c00ff0477ac */ /* 0x000e620008000800 */
[----:B0-----:R-:W-:Y:S01]  /*0040*/  VIADD R1, R1, 0xffffffd8 ;  /* 0xffffffd801017836 */ /* 0x001fe20000000000 */
[----:B------:R-:W1:Y:S01]  /*0050*/  S2R R0, SR_CTAID.X ;  /* 0x0000000000007919 */ /* 0x000e620000002500 */
[----:B------:R-:W0:Y:S01]  /*0060*/  LDCU.64 UR6, c[0x0][0x358] ;  /* 0x00006b00ff0677ac */ /* 0x000e220008000a00 */
[----:B-1----:R-:W-:Y:S01]  /*0070*/  IMAD R19, R0, UR4, R19 ;  /* 0x0000000400137c24 */ /* 0x002fe2000f8e0213 */
[----:B------:R-:W1:Y:S03]  /*0080*/  LDCU UR4, c[0x0][0x388] ;  /* 0x00007100ff0477ac */ /* 0x000e660008000800 */
[----:B--2---:R-:W-:-:S05]  /*0090*/  IMAD.WIDE R8, R19, 0x10, R8 ;  /* 0x0000001013087825 */ /* 0x004fca00078e0208 */
[----:B0-----:R0:W5:Y:S01]  /*00a0*/  LDG.E.128 R4, desc[UR6][R8.64] ;  /* 0x0000000608047981 */ /* 0x001162000c1e1d00 */
[----:B------:R-:W-:Y:S01]  /*00b0*/  IMAD.MOV.U32 R2, RZ, RZ, 0x1 ;  /* 0x00000001ff027424 */ /* 0x000fe200078e00ff */
[----:B------:R-:W-:Y:S01]  /*00c0*/  UMOV UR5, 0x401921fb ;  /* 0x401921fb00057882 */ /* 0x000fe20000000000 */
[----:B------:R-:W-:Y:S01]  /*00d0*/  BSSY.RECONVERGENT B0, `(.L_x_0) ;  /* 0x0000016000007945 */ /* 0x000fe20003800200 */
[----:B-1----:R-:W1:Y:S01]  /*00e0*/  I2F.F64 R10, UR4 ;  /* 0x00000004000a7d12 */ /* 0x002e620008201c00 */
[----:B------:R-:W-:-:S07]  /*00f0*/  UMOV UR4, 0x54442d18 ;  /* 0x54442d1800047882 */ /* 0x000fce0000000000 */
[----:B-1----:R-:W1:Y:S02]  /*0100*/  MUFU.RCP64H R3, R11 ;  /* 0x0000000b00037308 */ /* 0x002e640000001800 */
[----:B-1----:R-:W-:-:S08]  /*0110*/  DFMA R12, -R10, R2, 1 ;  /* 0x3ff000000a0c742b */ /* 0x002fd00000000102 */
[----:B------:R-:W-:Y:S02]  /*0120*/  DFMA R14, R12, R12, R12 ;  /* 0x0000000c0c0e722b */ /* 0x000fe4000000000c */
[----:B------:R-:W1:Y:S06]  /*0130*/  I2F.F64 R12, R19 ;  /* 0x00000013000c7312 */ /* 0x000e6c0000201c00 */
[----:B------:R-:W-:-:S08]  /*0140*/  DFMA R14, R2, R14, R2 ;  /* 0x0000000e020e722b */ /* 0x000fd00000000002 */
[----:B------:R-:W-:Y:S02]  /*0150*/  DFMA R2, -R10, R14, 1 ;  /* 0x3ff000000a02742b */ /* 0x000fe4000000010e */
[----:B-1----:R-:W-:-:S06]  /*0160*/  DMUL R12, R12, -UR4 ;  /* 0x800000040c0c7c28 */ /* 0x002fcc0008000000 */
[----:B------:R-:W-:-:S04]  /*0170*/  DFMA R2, R14, R2, R14 ;  /* 0x000000020e02722b */ /* 0x000fc8000000000e */
[----:B------:R-:W-:-:S04]  /*0180*/  FSETP.GEU.AND P1, PT, |R13|, 6.5827683646048100446e-37, PT ;  /* 0x036000000d00780b */ /* 0x000fc80003f2e200 */
[----:B------:R-:W-:-:S08]  /*0190*/  DMUL R14, R12, R2 ;  /* 0x000000020c0e7228 */ /* 0x000fd00000000000 */
[----:B------:R-:W-:-:S08]  /*01a0*/  DFMA R16, -R10, R14, R12 ;  /* 0x0000000e0a10722b */ /* 0x000fd0000000010c */
[----:B------:R-:W-:-:S10]  /*01b0*/  DFMA R2, R2, R16, R14 ;  /* 0x000000100202722b */ /* 0x000fd4000000000e */
[----:B------:R-:W-:-:S05]  /*01c0*/  FFMA R0, RZ, R11, R3 ;  /* 0x0000000bff007223 */ /* 0x000fca0000000003 */
[----:B------:R-:W-:-:S13]  /*01d0*/  FSETP.GT.AND P0, PT, |R0|, 1.469367938527859385e-39, PT ;  /* 0x001000000000780b */ /* 0x000fda0003f04200 */
[----:B0-----:R-:W-:Y:S05]  /*01e0*/  @P0 BRA P1, `(.L_x_1) ;  /* 0x0000000000100947 */ /* 0x001fea0000800000 */
[----:B------:R-:W-:-:S07]  /*01f0*/  MOV R0, 0x210 ;  /* 0x0000021000007802 */ /* 0x000fce0000000f00 */
[----:B-----5:R-:W-:Y:S05]  /*0200*/  CALL.REL.NOINC `($__internal_0_$__cuda_sm20_div_rn_f64_full) ;  /* 0x0000000800547944 */ /* 0x020fea0003c00000 */
[----:B------:R-:W-:Y:S02]  /*0210*/  IMAD.MOV.U32 R2, RZ, RZ, R18 ;  /* 0x000000ffff027224 */ /* 0x000fe400078e0012 */
[----:B------:R-:W-:-:S07]  /*0220*/  IMAD.MOV.U32 R3, RZ, RZ, R19 ;  /* 0x000000ffff037224 */ /* 0x000fce00078e0013 */
.L_x_1:
[----:B------:R-:W-:Y:S05]  /*0230*/  BSYNC.RECONVERGENT B0 ;  /* 0x0000000000007941 */ /* 0x000fea0003800200 */
.L_x_0:
[----:B------:R-:W-:Y:S01]  /*0240*/  DSETP.NEU.AND P0, PT, |R2|, +INF , PT ;  /* 0x7ff000000200742a */ /* 0x000fe20003f0d200 */
[----:B------:R-:W-:-:S13]  /*0250*/  BSSY.RECONVERGENT B0, `(.L_x_2) ;  /* 0x000001e000007945 */ /* 0x000fda0003800200 */
[----:B------:R-:W-:Y:S01]  /*0260*/  @!P0 DMUL R10, RZ, R2 ;  /* 0x00000002ff0a8228 */ /* 0x000fe20000000000 */
[----:B------:R-:W-:Y:S01]  /*0270*/  @!P0 IMAD.MOV.U32 R0, RZ, RZ, 0x1 ;  /* 0x00000001ff008424 */ /* 0x000fe200078e00ff */
[----:B------:R-:W-:Y:S09]  /*0280*/  @!P0 BRA `(.L_x_3) ;  /* 0x0000000000688947 */ /* 0x000ff20003800000 */
[----:B------:R-:W-:Y:S01]  /*0290*/  UMOV UR4, 0x6dc9c883 ;  /* 0x6dc9c88300047882 */ /* 0x000fe20000000000 */
[----:B------:R-:W-:Y:S01]  /*02a0*/  UMOV UR5, 0x3fe45f30 ;  /* 0x3fe45f3000057882 */ /* 0x000fe20000000000 */
[C---:B------:R-:W-:Y:S01]  /*02b0*/  DSETP.GE.AND P0, PT, |R2|.reuse, 2.14748364800000000000e+09, PT ;  /* 0x41e000000200742a */ /* 0x040fe20003f06200 */
[----:B------:R-:W-:Y:S01]  /*02c0*/  BSSY.RECONVERGENT B1, `(.L_x_4) ;  /* 0x0000015000017945 */ /* 0x000fe20003800200 */
[----:B------:R-:W-:Y:S01]  /*02d0*/  DMUL R12, R2, UR4 ;  /* 0x00000004020c7c28 */ /* 0x000fe20008000000 */
[----:B------:R-:W-:Y:S01]  /*02e0*/  UMOV UR4, 0x54442d18 ;  /* 0x54442d1800047882 */ /* 0x000fe20000000000 */
[----:B------:R-:W-:-:S04]  /*02f0*/  UMOV UR5, 0x3ff921fb ;  /* 0x3ff921fb00057882 */ /* 0x000fc80000000000 */
[----:B------:R-:W0:Y:S08]  /*0300*/  F2I.F64 R0, R12 ;  /* 0x0000000c00007311 */ /* 0x000e300000301100 */
[----:B0-----:R-:W0:Y:S02]  /*0310*/  I2F.F64 R10, R0 ;  /* 0x00000000000a7312 */ /* 0x001e240000201c00 */
[----:B0-----:R-:W-:Y:S01]  /*0320*/  DFMA R14, R10, -UR4, R2 ;  /* 0x800000040a0e7c2b */ /* 0x001fe20008000002 */
[----:B------:R-:W-:Y:S01]  /*0330*/  UMOV UR4, 0x33145c00 ;  /* 0x33145c0000047882 */ /* 0x000fe20000000000 */
[----:B------:R-:W-:-:S06]  /*0340*/  UMOV UR5, 0x3c91a626 ;  /* 0x3c91a62600057882 */ /* 0x000fcc0000000000 */
[----:B------:R-:W-:Y:S01]  /*0350*/  DFMA R14, R10, -UR4, R14 ;  /* 0x800000040a0e7c2b */ /* 0x000fe2000800000e */
[----:B------:R-:W-:Y:S01]  /*0360*/  UMOV UR4, 0x252049c0 ;  /* 0x252049c000047882 */ /* 0x000fe20000000000 */
[----:B------:R-:W-:-:S06]  /*0370*/  UMOV UR5, 0x397b839a ;  /* 0x397b839a00057882 */ /* 0x000fcc0000000000 */
[----:B------:R-:W-:Y:S01]  /*0380*/  DFMA R10, R10, -UR4, R14 ;  /* 0x800000040a0a7c2b */ /* 0x000fe2000800000e */
[----:B------:R-:W-:Y:S10]  /*0390*/  @!P0 BRA `(.L_x_5) ;  /* 0x00000000001c8947 */ /* 0x000ff40003800000 */
[----:B------:R-:W-:Y:S01]  /*03a0*/  IMAD.MOV.U32 R0, RZ, RZ, R2 ;  /* 0x000000ffff007224 */ /* 0x000fe200078e0002 */
[----:B------:R-:W-:Y:S01]  /*03b0*/  MOV R24, 0x3e0 ;  /* 0x000003e000187802 */ /* 0x000fe20000000f00 */
[----:B------:R-:W-:-:S07]  /*03c0*/  IMAD.MOV.U32 R22, RZ, RZ, R3 ;  /* 0x000000ffff167224 */ /* 0x000fce00078e0003 */
[----:B-----5:R-:W-:Y:S05]  /*03d0*/  CALL.REL.NOINC `($_Z8mergeDftP7double2ib$__internal_trig_reduction_slowpathd) ;  /* 0x0000000c004c7944 */ /* 0x020fea0003c00000 */
[----:B------:R-:W-:Y:S02]  /*03e0*/  IMAD.MOV.U32 R0, RZ, RZ, R14 ;  /* 0x000000ffff007224 */ /* 0x000fe400078e000e */
[----:B------:R-:W-:Y:S02]  /*03f0*/  IMAD.MOV.U32 R10, RZ, RZ, R12 ;  /* 0x000000ffff0a7224 */ /* 0x000fe400078e000c */
[----:B------:R-:W-:-:S07]  /*0400*/  IMAD.MOV.U32 R11, RZ, RZ, R13 ;  /* 0x000000ffff0b7224 */ /* 0x000fce00078e000d */
.L_x_5:
[----:B------:R-:W-:Y:S05]  /*0410*/  BSYNC.RECONVERGENT B1 ;  /* 0x0000000000017941 */ /* 0x000fea0003800200 */
.L_x_4:
[----:B------:R-:W-:-:S07]  /*0420*/  VIADD R0, R0, 0x1 ;  /* 0x0000000100007836 */ /* 0x000fce0000000000 */
.L_x_3:
[----:B------:R-:W-:Y:S05]  /*0430*/  BSYNC.RECONVERGENT B0 ;  /* 0x0000000000007941 */ /* 0x000fea0003800200 */
.L_x_2:
[----:B------:R-:W0:Y:S01]  /*0440*/  LDCU.64 UR4, c[0x4][0x8] ;  /* 0x01000100ff0477ac */ /* 0x000e220008000a00 */
[----:B------:R-:W-:-:S05]  /*0450*/  IMAD.SHL.U32 R12, R0, 0x40, RZ ;  /* 0x00000040000c7824 */ /* 0x000fca00078e00ff */
[----:B------:R-:W-:-:S04]  /*0460*/  LOP3.LUT R12, R12, 0x40, RZ, 0xc0, !PT ;  /* 0x000000400c0c7812 */ /* 0x000fc800078ec0ff */
[----:B0-----:R-:W-:-:S05]  /*0470*/  IADD3 R28, P0, PT, R12, UR4, RZ ;  /* 0x000000040c1c7c10 */ /* 0x001fca000ff1e0ff */
[----:B------:R-:W-:-:S05]  /*0480*/  IMAD.X R29, RZ, RZ, UR5, P0 ;  /* 0x00000005ff1d7e24 */ /* 0x000fca00080e06ff */
[----:B------:R-:W2:Y:S04]  /*0490*/  LDG.E.128.CONSTANT R12, desc[UR6][R28.64] ;  /* 0x000000061c0c7981 */ /* 0x000ea8000c1e9d00 */
[----:B------:R-:W3:Y:S04]  /*04a0*/  LDG.E.128.CONSTANT R16, desc[UR6][R28.64+0x10] ;  /* 0x000010061c107981 */ /* 0x000ee8000c1e9d00 */
[----:B------:R-:W4:Y:S01]  /*04b0*/  LDG.E.128.CONSTANT R20, desc[UR6][R28.64+0x20] ;  /* 0x000020061c147981 */ /* 0x000f22000c1e9d00 */
[----:B------:R-:W-:Y:S01]  /*04c0*/  LOP3.LUT R24, R0, 0x1, RZ, 0xc0, !PT ;  /* 0x0000000100187812 */ /* 0x000fe200078ec0ff */
[----:B------:R-:W-:Y:S01]  /*04d0*/  IMAD.MOV.U32 R26, RZ, RZ, 0x20fd8164 ;  /* 0x20fd8164ff1a7424 */ /* 0x000fe200078e00ff */
[----:B------:R-:W-:Y:S01]  /*04e0*/  DSETP.NEU.AND P1, PT, |R2|, +INF , PT ;  /* 0x7ff000000200742a */ /* 0x000fe20003f2d200 */
[----:B------:R-:W-:Y:S01]  /*04f0*/  BSSY.RECONVERGENT B0, `(.L_x_6) ;  /* 0x000002e000007945 */ /* 0x000fe20003800200 */
[----:B------:R-:W-:Y:S01]  /*0500*/  ISETP.NE.U32.AND P0, PT, R24, 0x1, PT ;  /* 0x000000011800780c */ /* 0x000fe20003f05070 */
[----:B------:R-:W-:-:S03]  /*0510*/  IMAD.MOV.U32 R24, RZ, RZ, 0x3da8ff83 ;  /* 0x3da8ff83ff187424 */ /* 0x000fc600078e00ff */
[----:B------:R-:W-:Y:S02]  /*0520*/  FSEL R26, R26, -8.06006814911005101289e+34, !P0 ;  /* 0xf9785eba1a1a7808 */ /* 0x000fe40004000000 */
[----:B------:R-:W-:Y:S01]  /*0530*/  FSEL R27, -R24, 0.11223486810922622681, !P0 ;  /* 0x3de5db65181b7808 */ /* 0x000fe20004000100 */
[----:B------:R-:W-:-:S08]  /*0540*/  DMUL R24, R10, R10 ;  /* 0x0000000a0a187228 */ /* 0x000fd00000000000 */
[----:B--2---:R-:W-:-:S08]  /*0550*/  DFMA R12, R24, R26, R12 ;  /* 0x0000001a180c722b */ /* 0x004fd0000000000c */
[----:B------:R-:W-:-:S08]  /*0560*/  DFMA R12, R24, R12, R14 ;  /* 0x0000000c180c722b */ /* 0x000fd0000000000e */
[----:B---3--:R-:W-:-:S08]  /*0570*/  DFMA R12, R24, R12, R16 ;  /* 0x0000000c180c722b */ /* 0x008fd00000000010 */
[----:B------:R-:W-:-:S08]  /*0580*/  DFMA R12, R24, R12, R18 ;  /* 0x0000000c180c722b */ /* 0x000fd00000000012 */
[----:B----4-:R-:W-:-:S08]  /*0590*/  DFMA R12, R24, R12, R20 ;  /* 0x0000000c180c722b */ /* 0x010fd00000000014 */
[----:B------:R-:W-:-:S08]  /*05a0*/  DFMA R12, R24, R12, R22 ;  /* 0x0000000c180c722b */ /* 0x000fd00000000016 */
[----:B------:R-:W-:Y:S02]  /*05b0*/  DFMA R10, R12, R10, R10 ;  /* 0x0000000a0c0a722b */ /* 0x000fe4000000000a */
[----:B------:R-:W-:Y:S02]  /*05c0*/  DFMA R12, R24, R12, 1 ;  /* 0x3ff00000180c742b */ /* 0x000fe4000000000c */
[----:B------:R-:W-:-:S08]  /*05d0*/  @!P1 DMUL R24, RZ, R2 ;  /* 0x00000002ff189228 */ /* 0x000fd00000000000 */
[----:B------:R-:W-:Y:S02]  /*05e0*/  FSEL R12, R12, R10, !P0 ;  /* 0x0000000a0c0c7208 */ /* 0x000fe40004000000 */
[----:B------:R-:W-:Y:S02]  /*05f0*/  FSEL R13, R13, R11, !P0 ;  /* 0x0000000b0d0d7208 */ /* 0x000fe40004000000 */
[----:B------:R-:W-:Y:S01]  /*0600*/  LOP3.LUT P0, RZ, R0, 0x2, RZ, 0xc0, !PT ;  /* 0x0000000200ff7812 */ /* 0x000fe2000780c0ff */
[----:B------:R-:W-:-:S03]  /*0610*/  @!P1 IMAD.MOV.U32 R0, RZ, RZ, RZ ;  /* 0x000000ffff009224 */ /* 0x000fc600078e00ff */
[----:B------:R-:W-:-:S10]  /*0620*/  DADD R10, RZ, -R12 ;  /* 0x00000000ff0a7229 */ /* 0x000fd4000000080c */
[----:B------:R-:W-:Y:S02]  /*0630*/  FSEL R10, R12, R10, !P0 ;  /* 0x0000000a0c0a7208 */ /* 0x000fe40004000000 */
[----:B------:R-:W-:Y:S01]  /*0640*/  FSEL R11, R13, R11, !P0 ;  /* 0x0000000b0d0b7208 */ /* 0x000fe20004000000 */
[----:B------:R-:W-:Y:S06]  /*0650*/  @!P1 BRA `(.L_x_7) ;  /* 0x00000000005c9947 */ /* 0x000fec0003800000 */
[----:B------:R-:W-:Y:S01]  /*0660*/  UMOV UR4, 0x6dc9c883 ;  /* 0x6dc9c88300047882 */ /* 0x000fe20000000000 */
[----:B------:R-:W-:Y:S01]  /*0670*/  UMOV UR5, 0x3fe45f30 ;  /* 0x3fe45f3000057882 */ /* 0x000fe20000000000 */
[C---:B------:R-:W-:Y:S02]  /*0680*/  DSETP.GE.AND P0, PT, |R2|.reuse, 2.14748364800000000000e+09, PT ;  /* 0x41e000000200742a */ /* 0x040fe40003f06200 */
        /* <DEDUP_REMOVED lines=20> */
.L_x_7:
[----:B------:R-:W-:Y:S05]  /*07d0*/  BSYNC.RECONVERGENT B0 ;  /* 0x0000000000007941 */ /* 0x000fea0003800200 */
.L_x_6:
[----:B------:R-:W0:Y:S01]  /*07e0*/  LDCU.64 UR4, c[0x4][0x8] ;  /* 0x01000100ff0477ac */ /* 0x000e220008000a00 */
[----:B------:R-:W-:Y:S01]  /*07f0*/  IMAD.SHL.U32 R2, R0, 0x40, RZ ;  /* 0x0000004000027824 */ /* 0x000fe200078e00ff */
[----:B------:R-:W1:Y:S04]  /*0800*/  LDC R28, c[0x0][0x388] ;  /* 0x0000e200ff1c7b82 */ /* 0x000e680000000800 */
[----:B------:R-:W-:-:S04]  /*0810*/  LOP3.LUT R2, R2, 0x40, RZ, 0xc0, !PT ;  /* 0x0000004002027812 */ /* 0x000fc800078ec0ff */
[----:B0-----:R-:W-:Y:S01]  /*0820*/  IADD3 R26, P0, PT, R2, UR4, RZ ;  /* 0x00000004021a7c10 */ /* 0x001fe2000ff1e0ff */
[----:B------:R-:W-:Y:S01]  /*0830*/  IMAD.MOV.U32 R20, RZ, RZ, 0x20fd8164 ;  /* 0x20fd8164ff147424 */ /* 0x000fe200078e00ff */
[----:B------:R-:W-:Y:S01]  /*0840*/  LOP3.LUT R2, R0, 0x1, RZ, 0xc0, !PT ;  /* 0x0000000100027812 */ /* 0x000fe200078ec0ff */
[----:B------:R-:W-:Y:S01]  /*0850*/  IMAD.MOV.U32 R21, RZ, RZ, 0x3da8ff83 ;  /* 0x3da8ff83ff157424 */ /* 0x000fe200078e00ff */
[----:B------:R-:W0:Y:S01]  /*0860*/  LDCU.U8 UR4, c[0x0][0x38c] ;  /* 0x00007180ff0477ac */ /* 0x000e220008000000 */
[----:B------:R-:W-:-:S05]  /*0870*/  IMAD.X R27, RZ, RZ, UR5, P0 ;  /* 0x00000005ff1b7e24 */ /* 0x000fca00080e06ff */
[----:B------:R-:W2:Y:S04]  /*0880*/  LDG.E.128.CONSTANT R12, desc[UR6][R26.64] ;  /* 0x000000061a0c7981 */ /* 0x000ea8000c1e9d00 */
[----:B------:R-:W3:Y:S01]  /*0890*/  LDG.E.128.CONSTANT R16, desc[UR6][R26.64+0x10] ;  /* 0x000010061a107981 */ /* 0x000ee2000c1e9d00 */
[----:B------:R-:W-:Y:S01]  /*08a0*/  ISETP.NE.U32.AND P0, PT, R2, 0x1, PT ;  /* 0x000000010200780c */ /* 0x000fe20003f05070 */
[----:B------:R-:W-:-:S03]  /*08b0*/  DMUL R2, R24, R24 ;  /* 0x0000001818027228 */ /* 0x000fc60000000000 */
[----:B------:R-:W-:Y:S02]  /*08c0*/  FSEL R20, R20, -8.06006814911005101289e+34, !P0 ;  /* 0xf9785eba14147808 */ /* 0x000fe40004000000 */
[----:B------:R-:W-:-:S06]  /*08d0*/  FSEL R21, -R21, 0.11223486810922622681, !P0 ;  /* 0x3de5db6515157808 */ /* 0x000fcc0004000100 */
[C---:B--2---:R-:W-:Y:S01]  /*08e0*/  DFMA R12, R2.reuse, R20, R12 ;  /* 0x00000014020c722b */ /* 0x044fe2000000000c */
[----:B------:R-:W2:Y:S07]  /*08f0*/  LDG.E.128.CONSTANT R20, desc[UR6][R26.64+0x20] ;  /* 0x000020061a147981 */ /* 0x000eae000c1e9d00 */
[----:B------:R-:W-:Y:S01]  /*0900*/  DFMA R12, R2, R12, R14 ;  /* 0x0000000c020c722b */ /* 0x000fe2000000000e */
[----:B-1----:R-:W-:-:S04]  /*0910*/  LEA.HI R14, R28, R28, RZ, 0x1 ;  /* 0x0000001c1c0e7211 */ /* 0x002fc800078f08ff */
[----:B------:R-:W-:-:S03]  /*0920*/  SHF.R.S32.HI R15, RZ, 0x1, R14 ;  /* 0x00000001ff0f7819 */ /* 0x000fc6000001140e */
[----:B---3--:R-:W-:Y:S02]  /*0930*/  DFMA R12, R2, R12, R16 ;  /* 0x0000000c020c722b */ /* 0x008fe40000000010 */
[----:B------:R-:W-:-:S06]  /*0940*/  IMAD.WIDE R16, R15, 0x10, R8 ;  /* 0x000000100f107825 */ /* 0x000fcc00078e0208 */
[----:B------:R-:W-:Y:S02]  /*0950*/  DFMA R18, R2, R12, R18 ;  /* 0x0000000c0212722b */ /* 0x000fe40000000012 */
[----:B------:R-:W3:Y:S01]  /*0960*/  LDG.E.128 R12, desc[UR6][R16.64] ;  /* 0x00000006100c7981 */ /* 0x000ee2000c1e1d00 */
[----:B0-----:R-:W-:-:S05]  /*0970*/  UPRMT UR4, UR4, 0x8880, URZ ;  /* 0x0000888004047896 */ /* 0x001fca00080000ff */
[----:B--2---:R-:W-:-:S08]  /*0980*/  DFMA R18, R2, R18, R20 ;  /* 0x000000120212722b */ /* 0x004fd00000000014 */
[----:B------:R-:W-:-:S08]  /*0990*/  DFMA R18, R2, R18, R22 ;  /* 0x000000120212722b */ /* 0x000fd00000000016 */
[----:B------:R-:W-:Y:S02]  /*09a0*/  DFMA R24, R18, R24, R24 ;  /* 0x000000181218722b */ /* 0x000fe40000000018 */
[----:B------:R-:W-:-:S10]  /*09b0*/  DFMA R2, R2, R18, 1 ;  /* 0x3ff000000202742b */ /* 0x000fd40000000012 */
[----:B------:R-:W-:Y:S02]  /*09c0*/  FSEL R18, R2, R24, !P0 ;  /* 0x0000001802127208 */ /* 0x000fe40004000000 */
[----:B------:R-:W-:Y:S02]  /*09d0*/  FSEL R19, R3, R25, !P0 ;  /* 0x0000001903137208 */ /* 0x000fe40004000000 */
[----:B------:R-:W-:-:S04]  /*09e0*/  LOP3.LUT P0, RZ, R0, 0x2, RZ, 0xc0, !PT ;  /* 0x0000000200ff7812 */ /* 0x000fc8000780c0ff */
[----:B------:R-:W-:-:S10]  /*09f0*/  DADD R2, RZ, -R18 ;  /* 0x00000000ff027229 */ /* 0x000fd40000000812 */
[----:B------:R-:W-:Y:S02]  /*0a00*/  FSEL R2, R18, R2, !P0 ;  /* 0x0000000212027208 */ /* 0x000fe40004000000 */
[----:B------:R-:W-:Y:S02]  /*0a10*/  FSEL R3, R19, R3, !P0 ;  /* 0x0000000313037208 */ /* 0x000fe40004000000 */
[----:B------:R-:W-:-:S04]  /*0a20*/  ISETP.NE.AND P0, PT, RZ, UR4, PT ;  /* 0x00000004ff007c0c */ /* 0x000fc8000bf05270 */
[----:B------:R-:W-:-:S10]  /*0a30*/  DADD R18, -RZ, -R2 ;  /* 0x00000000ff127229 */ /* 0x000fd40000000902 */
[----:B------:R-:W-:Y:S02]  /*0a40*/  FSEL R2, R2, R18, !P0 ;  /* 0x0000001202027208 */ /* 0x000fe40004000000 */
[----:B------:R-:W-:-:S06]  /*0a50*/  FSEL R3, R3, R19, !P0 ;  /* 0x0000001303037208 */ /* 0x000fcc0004000000 */
[-C--:B---3--:R-:W-:Y:S02]  /*0a60*/  DMUL R18, R14, R2.reuse ;  /* 0x000000020e127228 */ /* 0x088fe40000000000 */
[----:B------:R-:W-:-:S06]  /*0a70*/  DMUL R20, R12, R2 ;  /* 0x000000020c147228 */ /* 0x000fcc0000000000 */
[C---:B------:R-:W-:Y:S02]  /*0a80*/  DFMA R12, R10.reuse, R12, -R18 ;  /* 0x0000000c0a0c722b */ /* 0x040fe40000000812 */
[----:B------:R-:W-:-:S06]  /*0a90*/  DFMA R14, R10, R14, R20 ;  /* 0x0000000e0a0e722b */ /* 0x000fcc0000000014 */
[----:B-----5:R-:W-:Y:S02]  /*0aa0*/  DADD R12, R4, R12 ;  /* 0x00000000040c7229 */ /* 0x020fe4000000000c */
[----:B------:R-:W-:-:S07]  /*0ab0*/  DADD R14, R6, R14 ;  /* 0x00000000060e7229 */ /* 0x000fce000000000e */
[----:B------:R-:W-:Y:S04]  /*0ac0*/  STG.E.128 desc[UR6][R8.64], R12 ;  /* 0x0000000c08007986 */ /* 0x000fe8000c101d06 */
[----:B------:R-:W2:Y:S02]  /*0ad0*/  LDG.E.128 R20, desc[UR6][R16.64] ;  /* 0x0000000610147981 */ /* 0x000ea4000c1e1d00 */
[C---:B--2---:R-:W-:Y:S02]  /*0ae0*/  DMUL R18, R2.reuse, R22 ;  /* 0x0000001602127228 */ /* 0x044fe40000000000 */
[----:B------:R-:W-:-:S06]  /*0af0*/  DMUL R2, R2, R20 ;  /* 0x0000001402027228 */ /* 0x000fcc0000000000 */
[C---:B------:R-:W-:Y:S02]  /*0b00*/  DFMA R18, R10.reuse, R20, -R18 ;  /* 0x000000140a12722b */ /* 0x040fe40000000812 */
[----:B------:R-:W-:-:S06]  /*0b10*/  DFMA R2, R10, R22, R2 ;  /* 0x000000160a02722b */ /* 0x000fcc0000000002 */
[----:B------:R-:W-:Y:S02]  /*0b20*/  DADD R4, R4, -R18 ;  /* 0x0000000004047229 */ /* 0x000fe40000000812 */
[----:B------:R-:W-:-:S07]  /*0b30*/  DADD R6, R6, -R2 ;  /* 0x0000000006067229 */ /* 0x000fce0000000802 */
[----:B------:R-:W-:Y:S01]  /*0b40*/  STG.E.128 desc[UR6][R16.64], R4 ;  /* 0x0000000410007986 */ /* 0x000fe2000c101d06 */
[----:B------:R-:W-:Y:S05]  /*0b50*/  EXIT ;  /* 0x000000000000794d */ /* 0x000fea0003800000 */
        .weak           $__internal_0_$__cuda_sm20_div_rn_f64_full
        .type           $__internal_0_$__cuda_sm20_div_rn_f64_full,@function
        .size           $__internal_0_$__cuda_sm20_div_rn_f64_full,($_Z8mergeDftP7double2ib$__internal_trig_reduction_slowpathd - $__internal_0_$__cuda_sm20_div_rn_f64_full)
$__internal_0_$__cuda_sm20_div_rn_f64_full:
[C---:B------:R-:W-:Y:S01]  /*0b60*/  FSETP.GEU.AND P0, PT, |R11|.reuse, 1.469367938527859385e-39, PT ;  /* 0x001000000b00780b */ /* 0x040fe20003f0e200 */
[----:B------:R-:W-:Y:S01]  /*0b70*/  IMAD.MOV.U32 R14, RZ, RZ, 0x1 ;  /* 0x00000001ff0e7424 */ /* 0x000fe200078e00ff */
[----:B------:R-:W-:Y:S01]  /*0b80*/  LOP3.LUT R2, R11, 0x800fffff, RZ, 0xc0, !PT ;  /* 0x800fffff0b027812 */ /* 0x000fe200078ec0ff */
[----:B------:R-:W-:Y:S01]  /*0b90*/  IMAD.MOV.U32 R21, RZ, RZ, 0x1ca00000 ;  /* 0x1ca00000ff157424 */ /* 0x000fe200078e00ff */
[C---:B------:R-:W-:Y:S01]  /*0ba0*/  FSETP.GEU.AND P2, PT, |R13|.reuse, 1.469367938527859385e-39, PT ;  /* 0x001000000d00780b */ /* 0x040fe20003f4e200 */
[----:B------:R-:W-:Y:S01]  /*0bb0*/  BSSY.RECONVERGENT B1, `(.L_x_8) ;  /* 0x0000052000017945 */ /* 0x000fe20003800200 */
[----:B------:R-:W-:Y:S01]  /*0bc0*/  LOP3.LUT R3, R2, 0x3ff00000, RZ, 0xfc, !PT ;  /* 0x3ff0000002037812 */ /* 0x000fe200078efcff */
[----:B------:R-:W-:Y:S01]  /*0bd0*/  IMAD.MOV.U32 R2, RZ, RZ, R10 ;  /* 0x000000ffff027224 */ /* 0x000fe200078e000a */
[----:B------:R-:W-:Y:S02]  /*0be0*/  LOP3.LUT R20, R13, 0x7ff00000, RZ, 0xc0, !PT ;  /* 0x7ff000000d147812 */ /* 0x000fe400078ec0ff */
[----:B------:R-:W-:-:S03]  /*0bf0*/  LOP3.LUT R23, R11, 0x7ff00000, RZ, 0xc0, !PT ;  /* 0x7ff000000b177812 */ /* 0x000fc600078ec0ff */
[----:B------:R-:W-:Y:S01]  /*0c00*/  @!P0 DMUL R2, R10, 8.98846567431157953865e+307 ;  /* 0x7fe000000a028828 */ /* 0x000fe20000000000 */
[C---:B------:R-:W-:Y:S01]  /*0c10*/  ISETP.GE.U32.AND P1, PT, R20.reuse, R23, PT ;  /* 0x000000171400720c */ /* 0x040fe20003f26070 */
[----:B------:R-:W-:Y:S02]  /*0c20*/  IMAD.MOV.U32 R22, RZ, RZ, R20 ;  /* 0x000000ffff167224 */ /* 0x000fe400078e0014 */
[----:B------:R-:W-:Y:S02]  /*0c30*/  @!P2 LOP3.LUT R19, R11, 0x7ff00000, RZ, 0xc0, !PT ;  /* 0x7ff000000b13a812 */ /* 0x000fe400078ec0ff */
[----:B------:R-:W0:Y:S02]  /*0c40*/  MUFU.RCP64H R15, R3 ;  /* 0x00000003000f7308 */ /* 0x000e240000001800 */
[----:B------:R-:W-:Y:S02]  /*0c50*/  @!P2 ISETP.GE.U32.AND P3, PT, R20, R19, PT ;  /* 0x000000131400a20c */ /* 0x000fe40003f66070 */
[----:B------:R-:W-:-:S02]  /*0c60*/  @!P0 LOP3.LUT R23, R3, 0x7ff00000, RZ, 0xc0, !PT ;  /* 0x7ff0000003178812 */ /* 0x000fc400078ec0ff */
[----:B------:R-:W-:-:S04]  /*0c70*/  @!P2 SEL R19, R21, 0x63400000, !P3 ;  /* 0x634000001513a807 */ /* 0x000fc80005800000 */
[----:B------:R-:W-:-:S04]  /*0c80*/  @!P2 LOP3.LUT R24, R19, 0x80000000, R13, 0xf8, !PT ;  /* 0x800000001318a812 */ /* 0x000fc800078ef80d */
[----:B------:R-:W-:Y:S01]  /*0c90*/  @!P2 LOP3.LUT R25, R24, 0x100000, RZ, 0xfc, !PT ;  /* 0x001000001819a812 */ /* 0x000fe200078efcff */
[----:B------:R-:W-:Y:S01]  /*0ca0*/  @!P2 IMAD.MOV.U32 R24, RZ, RZ, RZ ;  /* 0x000000ffff18a224 */ /* 0x000fe200078e00ff */
[----:B0-----:R-:W-:-:S08]  /*0cb0*/  DFMA R16, R14, -R2, 1 ;  /* 0x3ff000000e10742b */ /* 0x001fd00000000802 */
[----:B------:R-:W-:-:S08]  /*0cc0*/  DFMA R16, R16, R16, R16 ;  /* 0x000000101010722b */ /* 0x000fd00000000010 */
[----:B------:R-:W-:Y:S01]  /*0cd0*/  DFMA R16, R14, R16, R14 ;  /* 0x000000100e10722b */ /* 0x000fe2000000000e */
[----:B------:R-:W-:Y:S01]  /*0ce0*/  SEL R15, R21, 0x63400000, !P1 ;  /* 0x63400000150f7807 */ /* 0x000fe20004800000 */
[----:B------:R-:W-:-:S03]  /*0cf0*/  IMAD.MOV.U32 R14, RZ, RZ, R12 ;  /* 0x000000ffff0e7224 */ /* 0x000fc600078e000c */
[----:B------:R-:W-:-:S03]  /*0d00*/  LOP3.LUT R15, R15, 0x800fffff, R13, 0xf8, !PT ;  /* 0x800fffff0f0f7812 */ /* 0x000fc600078ef80d */
[----:B------:R-:W-:-:S03]  /*0d10*/  DFMA R18, R16, -R2, 1 ;  /* 0x3ff000001012742b */ /* 0x000fc60000000802 */
[----:B------:R-:W-:-:S05]  /*0d20*/  @!P2 DFMA R14, R14, 2, -R24 ;  /* 0x400000000e0ea82b */ /* 0x000fca0000000818 */
[----:B------:R-:W-:-:S05]  /*0d30*/  DFMA R16, R16, R18, R16 ;  /* 0x000000121010722b */ /* 0x000fca0000000010 */
[----:B------:R-:W-:-:S03]  /*0d40*/  @!P2 LOP3.LUT R22, R15, 0x7ff00000, RZ, 0xc0, !PT ;  /* 0x7ff000000f16a812 */ /* 0x000fc600078ec0ff */
[----:B------:R-:W-:Y:S02]  /*0d50*/  DMUL R18, R16, R14 ;  /* 0x0000000e10127228 */ /* 0x000fe40000000000 */
[----:B------:R-:W-:-:S05]  /*0d60*/  VIADD R26, R22, 0xffffffff ;  /* 0xffffffff161a7836 */ /* 0x000fca0000000000 */
[----:B------:R-:W-:Y:S01]  /*0d70*/  ISETP.GT.U32.AND P0, PT, R26, 0x7feffffe, PT ;  /* 0x7feffffe1a00780c */ /* 0x000fe20003f04070 */
[----:B------:R-:W-:Y:S01]  /*0d80*/  VIADD R26, R23, 0xffffffff ;  /* 0xffffffff171a7836 */ /* 0x000fe20000000000 */
[----:B------:R-:W-:-:S04]  /*0d90*/  DFMA R24, R18, -R2, R14 ;  /* 0x800000021218722b */ /* 0x000fc8000000000e */
[----:B------:R-:W-:-:S04]  /*0da0*/  ISETP.GT.U32.OR P0, PT, R26, 0x7feffffe, P0 ;  /* 0x7feffffe1a00780c */ /* 0x000fc80000704470 */
[----:B------:R-:W-:-:S09]  /*0db0*/  DFMA R16, R16, R24, R18 ;  /* 0x000000181010722b */ /* 0x000fd20000000012 */
[----:B------:R-:W-:Y:S05]  /*0dc0*/  @P0 BRA `(.L_x_9) ;  /* 0x00000000006c0947 */ /* 0x000fea0003800000 */
[----:B------:R-:W-:-:S04]  /*0dd0*/  LOP3.LUT R13, R11, 0x7ff00000, RZ, 0xc0, !PT ;  /* 0x7ff000000b0d7812 */ /* 0x000fc800078ec0ff */
[CC--:B------:R-:W-:Y:S02]  /*0de0*/  VIADDMNMX R12, R20.reuse, -R13.reuse, 0xb9600000, !PT ;  /* 0xb9600000140c7446 */ /* 0x0c0fe4000780090d */
[----:B------:R-:W-:Y:S01]  /*0df0*/  ISETP.GE.U32.AND P0, PT, R20, R13, PT ;  /* 0x0000000d1400720c */ /* 0x000fe20003f06070 */
[----:B------:R-:W-:Y:S01]  /*0e00*/  IMAD.MOV.U32 R20, RZ, RZ, RZ ;  /* 0x000000ffff147224 */ /* 0x000fe200078e00ff */
[----:B------:R-:W-:Y:S02]  /*0e10*/  VIMNMX R12, PT, PT, R12, 0x46a00000, PT ;  /* 0x46a000000c0c7848 */ /* 0x000fe40003fe0100 */
[----:B------:R-:W-:-:S05]  /*0e20*/  SEL R21, R21, 0x63400000, !P0 ;  /* 0x6340000015157807 */ /* 0x000fca0004000000 */
[----:B------:R-:W-:-:S04]  /*0e30*/  IMAD.IADD R12, R12, 0x1, -R21 ;  /* 0x000000010c0c7824 */ /* 0x000fc800078e0a15 */
[----:B------:R-:W-:-:S06]  /*0e40*/  VIADD R21, R12, 0x7fe00000 ;  /* 0x7fe000000c157836 */ /* 0x000fcc0000000000 */
[----:B------:R-:W-:-:S10]  /*0e50*/  DMUL R18, R16, R20 ;  /* 0x0000001410127228 */ /* 0x000fd40000000000 */
[----:B------:R-:W-:-:S13]  /*0e60*/  FSETP.GTU.AND P0, PT, |R19|, 1.469367938527859385e-39, PT ;  /* 0x001000001300780b */ /* 0x000fda0003f0c200 */
[----:B------:R-:W-:Y:S05]  /*0e70*/  @P0 BRA `(.L_x_10) ;  /* 0x0000000000940947 */ /* 0x000fea0003800000 */
[----:B------:R-:W-:Y:S01]  /*0e80*/  DFMA R2, R16, -R2, R14 ;  /* 0x800000021002722b */ /* 0x000fe2000000000e */
[----:B------:R-:W-:-:S09]  /*0e90*/  IMAD.MOV.U32 R20, RZ, RZ, RZ ;  /* 0x000000ffff147224 */ /* 0x000fd200078e00ff */
[C---:B------:R-:W-:Y:S02]  /*0ea0*/  FSETP.NEU.AND P0, PT, R3.reuse, RZ, PT ;  /* 0x000000ff0300720b */ /* 0x040fe40003f0d000 */
[----:B------:R-:W-:-:S04]  /*0eb0*/  LOP3.LUT R11, R3, 0x80000000, R11, 0x48, !PT ;  /* 0x80000000030b7812 */ /* 0x000fc800078e480b */
[----:B------:R-:W-:-:S07]  /*0ec0*/  LOP3.LUT R21, R11, R21, RZ, 0xfc, !PT ;  /* 0x000000150b157212 */ /* 0x000fce00078efcff */
[----:B------:R-:W-:Y:S05]  /*0ed0*/  @!P0 BRA `(.L_x_10) ;  /* 0x00000000007c8947 */ /* 0x000fea0003800000 */
[----:B------:R-:W-:Y:S02]  /*0ee0*/  IMAD.MOV R3, RZ, RZ, -R12 ;  /* 0x000000ffff037224 */ /* 0x000fe400078e0a0c */
[----:B------:R-:W-:-:S06]  /*0ef0*/  IMAD.MOV.U32 R2, RZ, RZ, RZ ;  /* 0x000000ffff027224 */ /* 0x000fcc00078e00ff */
[----:B------:R-:W-:Y:S02]  /*0f00*/  DFMA R2, R18, -R2, R16 ;  /* 0x800000021202722b */ /* 0x000fe40000000010 */
[----:B------:R-:W-:-:S04]  /*0f10*/  DMUL.RP R16, R16, R20 ;  /* 0x0000001410107228 */ /* 0x000fc80000008000 */
[----:B------:R-:W-:-:S04]  /*0f20*/  IADD3 R2, PT, PT, -R12, -0x43300000, RZ ;  /* 0xbcd000000c027810 */ /* 0x000fc80007ffe1ff */
[----:B------:R-:W-:Y:S02]  /*0f30*/  FSETP.NEU.AND P0, PT, |R3|, R2, PT ;  /* 0x000000020300720b */ /* 0x000fe40003f0d200 */
[----:B------:R-:W-:Y:S02]  /*0f40*/  LOP3.LUT R11, R17, R11, RZ, 0x3c, !PT ;  /* 0x0000000b110b7212 */ /* 0x000fe400078e3cff */
[----:B------:R-:W-:Y:S02]  /*0f50*/  FSEL R18, R16, R18, !P0 ;  /* 0x0000001210127208 */ /* 0x000fe40004000000 */
[----:B------:R-:W-:Y:S01]  /*0f60*/  FSEL R19, R11, R19, !P0 ;  /* 0x000000130b137208 */ /* 0x000fe20004000000 */
[----:B------:R-:W-:Y:S06]  /*0f70*/  BRA `(.L_x_10) ;  /* 0x0000000000547947 */ /* 0x000fec0003800000 */
.L_x_9:
[----:B------:R-:W-:-:S14]  /*0f80*/  DSETP.NAN.AND P0, PT, R12, R12, PT ;  /* 0x0000000c0c00722a */ /* 0x000fdc0003f08000 */
[----:B------:R-:W-:Y:S05]  /*0f90*/  @P0 BRA `(.L_x_11) ;  /* 0x0000000000440947 */ /* 0x000fea0003800000 */
[----:B------:R-:W-:-:S14]  /*0fa0*/  DSETP.NAN.AND P0, PT, R10, R10, PT ;  /* 0x0000000a0a00722a */ /* 0x000fdc0003f08000 */
[----:B------:R-:W-:Y:S05]  /*0fb0*/  @P0 BRA `(.L_x_12) ;  /* 0x0000000000300947 */ /* 0x000fea0003800000 */
[----:B------:R-:W-:Y:S01]  /*0fc0*/  ISETP.NE.AND P0, PT, R22, R23, PT ;  /* 0x000000171600720c */ /* 0x000fe20003f05270 */
[----:B------:R-:W-:Y:S02]  /*0fd0*/  IMAD.MOV.U32 R18, RZ, RZ, 0x0 ;  /* 0x00000000ff127424 */ /* 0x000fe400078e00ff */
[----:B------:R-:W-:-:S10]  /*0fe0*/  IMAD.MOV.U32 R19, RZ, RZ, -0x80000 ;  /* 0xfff80000ff137424 */ /* 0x000fd400078e00ff */
[----:B------:R-:W-:Y:S05]  /*0ff0*/  @!P0 BRA `(.L_x_10) ;  /* 0x0000000000348947 */ /* 0x000fea0003800000 */
[----:B------:R-:W-:Y:S02]  /*1000*/  ISETP.NE.AND P0, PT, R22, 0x7ff00000, PT ;  /* 0x7ff000001600780c */ /* 0x000fe40003f05270 */
[----:B------:R-:W-:Y:S02]  /*1010*/  LOP3.LUT R19, R13, 0x80000000, R11, 0x48, !PT ;  /* 0x800000000d137812 */ /* 0x000fe400078e480b */
[----:B------:R-:W-:-:S13]  /*1020*/  ISETP.EQ.OR P0, PT, R23, RZ, !P0 ;  /* 0x000000ff1700720c */ /* 0x000fda0004702670 */
[----:B------:R-:W-:Y:S01]  /*1030*/  @P0 LOP3.LUT R2, R19, 0x7ff00000, RZ, 0xfc, !PT ;  /* 0x7ff0000013020812 */ /* 0x000fe200078efcff */
[----:B------:R-:W-:Y:S02]  /*1040*/  @!P0 IMAD.MOV.U32 R18, RZ, RZ, RZ ;  /* 0x000000ffff128224 */ /* 0x000fe400078e00ff */
[----:B------:R-:W-:Y:S02]  /*1050*/  @P0 IMAD.MOV.U32 R18, RZ, RZ, RZ ;  /* 0x000000ffff120224 */ /* 0x000fe400078e00ff */
[----:B------:R-:W-:Y:S01]  /*1060*/  @P0 IMAD.MOV.U32 R19, RZ, RZ, R2 ;  /* 0x000000ffff130224 */ /* 0x000fe200078e0002 */
[----:B------:R-:W-:Y:S06]  /*1070*/  BRA `(.L_x_10) ;  /* 0x0000000000147947 */ /* 0x000fec0003800000 */
.L_x_12:
[----:B------:R-:W-:Y:S01]  /*1080*/  LOP3.LUT R19, R11, 0x80000, RZ, 0xfc, !PT ;  /* 0x000800000b137812 */ /* 0x000fe200078efcff */
[----:B------:R-:W-:Y:S01]  /*1090*/  IMAD.MOV.U32 R18, RZ, RZ, R10 ;  /* 0x000000ffff127224 */ /* 0x000fe200078e000a */
[----:B------:R-:W-:Y:S06]  /*10a0*/  BRA `(.L_x_10) ;  /* 0x0000000000087947 */ /* 0x000fec0003800000 */
.L_x_11:
[----:B------:R-:W-:Y:S01]  /*10b0*/  LOP3.LUT R19, R13, 0x80000, RZ, 0xfc, !PT ;  /* 0x000800000d137812 */ /* 0x000fe200078efcff */
[----:B------:R-:W-:-:S07]  /*10c0*/  IMAD.MOV.U32 R18, RZ, RZ, R12 ;  /* 0x000000ffff127224 */ /* 0x000fce00078e000c */
.L_x_10:
[----:B------:R-:W-:Y:S05]  /*10d0*/  BSYNC.RECONVERGENT B1 ;  /* 0x0000000000017941 */ /* 0x000fea0003800200 */
.L_x_8:
[----:B------:R-:W-:Y:S02]  /*10e0*/  IMAD.MOV.U32 R2, RZ, RZ, R0 ;  /* 0x000000ffff027224 */ /* 0x000fe400078e0000 */
[----:B------:R-:W-:-:S04]  /*10f0*/  IMAD.MOV.U32 R3, RZ, RZ, 0x0 ;  /* 0x00000000ff037424 */ /* 0x000fc800078e00ff */
[----:B------:R-:W-:Y:S05]  /*1100*/  RET.REL.NODEC R2 `(_Z8mergeDftP7double2ib) ;  /* 0xffffffec02bc7950 */ /* 0x000fea0003c3ffff */
        .type           $_Z8mergeDftP7double2ib$__internal_trig_reduction_slowpathd,@function
        .size           $_Z8mergeDftP7double2ib$__internal_trig_reduction_slowpathd,(.L_x_56 - $_Z8mergeDftP7double2ib$__internal_trig_reduction_slowpathd)
$_Z8mergeDftP7double2ib$__internal_trig_reduction_slowpathd:
[----:B------:R-:W-:Y:S01]  /*1110*/  SHF.R.U32.HI R20, RZ, 0x14, R22 ;  /* 0x00000014ff147819 */ /* 0x000fe20000011616 */
[----:B------:R-:W-:-:S03]  /*1120*/  IMAD.MOV.U32 R12, RZ, RZ, RZ ;  /* 0x000000ffff0c7224 */ /* 0x000fc600078e00ff */
[----:B------:R-:W-:-:S04]  /*1130*/  LOP3.LUT R13, R20, 0x7ff, RZ, 0xc0, !PT ;  /* 0x000007ff140d7812 */ /* 0x000fc800078ec0ff */
[----:B------:R-:W-:-:S13]  /*1140*/  ISETP.NE.AND P0, PT, R13, 0x7ff, PT ;  /* 0x000007ff0d00780c */ /* 0x000fda0003f05270 */
[----:B------:R-:W-:Y:S05]  /*1150*/  @!P0 BRA `(.L_x_13) ;  /* 0x0000000800488947 */ /* 0x000fea0003800000 */
[----:B------:R-:W-:Y:S01]  /*1160*/  VIADD R12, R13, 0xfffffc00 ;  /* 0xfffffc000d0c7836 */ /* 0x000fe20000000000 */
[----:B------:R-:W-:Y:S01]  /*1170*/  BSSY.RECONVERGENT B2, `(.L_x_14) ;  /* 0x000002f000027945 */ /* 0x000fe20003800200 */
[----:B------:R-:W-:-:S03]  /*1180*/  CS2R R16, SRZ ;  /* 0x0000000000107805 */ /* 0x000fc6000001ff00 */
[----:B------:R-:W-:Y:S02]  /*1190*/  SHF.R.U32.HI R21, RZ, 0x6, R12 ;  /* 0x00000006ff157819 */ /* 0x000fe4000001160c */
[----:B------:R-:W-:Y:S02]  /*11a0*/  ISETP.GE.U32.AND P0, PT, R12, 0x80, PT ;  /* 0x000000800c00780c */ /* 0x000fe40003f06070 */
[C---:B------:R-:W-:Y:S02]  /*11b0*/  IADD3 R18, PT, PT, -R21.reuse, 0x13, RZ ;  /* 0x0000001315127810 */ /* 0x040fe40007ffe1ff */
[----:B------:R-:W-:Y:S02]  /*11c0*/  IADD3 R14, PT, PT, -R21, 0xf, RZ ;  /* 0x0000000f150e7810 */ /* 0x000fe40007ffe1ff */
[----:B------:R-:W-:-:S04]  /*11d0*/  SEL R18, R18, 0x12, P0 ;  /* 0x0000001212127807 */ /* 0x000fc80000000000 */
[----:B------:R-:W-:-:S13]  /*11e0*/  ISETP.GE.AND P0, PT, R14, R18, PT ;  /* 0x000000120e00720c */ /* 0x000fda0003f06270 */
[----:B------:R-:W-:Y:S05]  /*11f0*/  @P0 BRA `(.L_x_15) ;  /* 0x0000000000980947 */ /* 0x000fea0003800000 */
[----:B------:R-:W0:Y:S01]  /*1200*/  LDC.64 R12, c[0x0][0x358] ;  /* 0x0000d600ff0c7b82 */ /* 0x000e220000000a00 */
[C---:B------:R-:W-:Y:S01]  /*1210*/  SHF.L.U64.HI R27, R0.reuse, 0xb, R22 ;  /* 0x0000000b001b7819 */ /* 0x040fe20000010216 */
[----:B------:R-:W-:Y:S01]  /*1220*/  BSSY.RECONVERGENT B3, `(.L_x_16) ;  /* 0x0000022000037945 */ /* 0x000fe20003800200 */
[----:B------:R-:W-:Y:S01]  /*1230*/  IMAD.SHL.U32 R19, R0, 0x800, RZ ;  /* 0x0000080000137824 */ /* 0x000fe200078e00ff */
[----:B------:R-:W-:Y:S01]  /*1240*/  IADD3 R23, PT, PT, RZ, -R21, -R18 ;  /* 0x80000015ff177210 */ /* 0x000fe20007ffe812 */
[----:B------:R-:W-:Y:S01]  /*1250*/  IMAD.MOV.U32 R0, RZ, RZ, R14 ;  /* 0x000000ffff007224 */ /* 0x000fe200078e000e */
[----:B------:R-:W-:Y:S01]  /*1260*/  CS2R R16, SRZ ;  /* 0x0000000000107805 */ /* 0x000fe2000001ff00 */
[----:B------:R-:W-:Y:S01]  /*1270*/  IMAD.MOV.U32 R25, RZ, RZ, RZ ;  /* 0x000000ffff197224 */ /* 0x000fe200078e00ff */
[----:B------:R-:W-:-:S07]  /*1280*/  LOP3.LUT R27, R27, 0x80000000, RZ, 0xfc, !PT ;  /* 0x800000001b1b7812 */ /* 0x000fce00078efcff */
.L_x_17:
[----:B------:R-:W1:Y:S01]  /*1290*/  LDC.64 R14, c[0x4][RZ] ;  /* 0x01000000ff0e7b82 */ /* 0x000e620000000a00 */
[----:B0-----:R-:W-:Y:S02]  /*12a0*/  R2UR UR4, R12 ;  /* 0x000000000c0472ca */ /* 0x001fe400000e0000 */
[----:B------:R-:W-:Y:S01]  /*12b0*/  R2UR UR5, R13 ;  /* 0x000000000d0572ca */ /* 0x000fe200000e0000 */
[----:B-1----:R-:W-:-:S12]  /*12c0*/  IMAD.WIDE R14, R0, 0x8, R14 ;  /* 0x00000008000e7825 */ /* 0x002fd800078e020e */
[----:B------:R-:W2:Y:S01]  /*12d0*/  LDG.E.64.CONSTANT R14, desc[UR4][R14.64] ;  /* 0x000000040e0e7981 */ /* 0x000ea2000c1e9b00 */
[----:B------:R-:W-:Y:S02]  /*12e0*/  VIADD R23, R23, 0x1 ;  /* 0x0000000117177836 */ /* 0x000fe40000000000 */
[----:B------:R-:W-:Y:S02]  /*12f0*/  VIADD R0, R0, 0x1 ;  /* 0x0000000100007836 */ /* 0x000fe40000000000 */
[----:B--2---:R-:W-:-:S04]  /*1300*/  IMAD.WIDE.U32 R16, P2, R14, R19, R16 ;  /* 0x000000130e107225 */ /* 0x004fc80007840010 */
[C---:B------:R-:W-:Y:S02]  /*1310*/  IMAD R29, R14.reuse, R27, RZ ;  /* 0x0000001b0e1d7224 */ /* 0x040fe400078e02ff */
[----:B------:R-:W-:Y:S02]  /*1320*/  IMAD R26, R15, R19, RZ ;  /* 0x000000130f1a7224 */ /* 0x000fe400078e02ff */
[----:B------:R-:W-:Y:S01]  /*1330*/  IMAD.HI.U32 R28, R14, R27, RZ ;  /* 0x0000001b0e1c7227 */ /* 0x000fe200078e00ff */
[----:B------:R-:W-:-:S03]  /*1340*/  IADD3 R17, P0, PT, R29, R17, RZ ;  /* 0x000000111d117210 */ /* 0x000fc60007f1e0ff */
[----:B------:R-:W-:Y:S01]  /*1350*/  IMAD.X R28, RZ, RZ, R28, P2 ;  /* 0x000000ffff1c7224 */ /* 0x000fe200010e061c */
[----:B------:R-:W-:Y:S01]  /*1360*/  IADD3 R17, P1, PT, R26, R17, RZ ;  /* 0x000000111a117210 */ /* 0x000fe20007f3e0ff */
[----:B------:R-:W-:-:S04]  /*1370*/  IMAD.HI.U32 R26, R15, R19, RZ ;  /* 0x000000130f1a7227 */ /* 0x000fc800078e00ff */
[----:B------:R-:W-:Y:S01]  /*1380*/  IMAD.HI.U32 R14, R15, R27, RZ ;  /* 0x0000001b0f0e7227 */ /* 0x000fe200078e00ff */
[----:B------:R-:W-:-:S03]  /*1390*/  IADD3.X R26, P0, PT, R26, R28, RZ, P0, !PT ;  /* 0x0000001c1a1a7210 */ /* 0x000fc6000071e4ff */
[----:B------:R-:W-:Y:S02]  /*13a0*/  IMAD R15, R15, R27, RZ ;  /* 0x0000001b0f0f7224 */ /* 0x000fe400078e02ff */
[----:B------:R-:W-:Y:S01]  /*13b0*/  IMAD.X R14, RZ, RZ, R14, P0 ;  /* 0x000000ffff0e7224 */ /* 0x000fe200000e060e */
[----:B------:R-:W-:Y:S01]  /*13c0*/  ISETP.NE.AND P0, PT, R23, -0xf, PT ;  /* 0xfffffff11700780c */ /* 0x000fe20003f05270 */
[----:B------:R-:W-:Y:S01]  /*13d0*/  IMAD R29, R25, 0x8, R1 ;  /* 0x00000008191d7824 */ /* 0x000fe200078e0201 */
[----:B------:R-:W-:Y:S01]  /*13e0*/  IADD3.X R26, P1, PT, R15, R26, RZ, P1, !PT ;  /* 0x0000001a0f1a7210 */ /* 0x000fe20000f3e4ff */
[----:B------:R-:W-:-:S03]  /*13f0*/  VIADD R25, R25, 0x1 ;  /* 0x0000000119197836 */ /* 0x000fc60000000000 */
[----:B------:R0:W-:Y:S02]  /*1400*/  STL.64 [R29], R16 ;  /* 0x000000101d007387 */ /* 0x0001e40000100a00 */
[----:B0-----:R-:W-:Y:S02]  /*1410*/  IMAD.X R17, RZ, RZ, R14, P1 ;  /* 0x000000ffff117224 */ /* 0x001fe400008e060e */
[----:B------:R-:W-:-:S03]  /*1420*/  IMAD.MOV.U32 R16, RZ, RZ, R26 ;  /* 0x000000ffff107224 */ /* 0x000fc600078e001a */
[----:B------:R-:W-:Y:S05]  /*1430*/  @P0 BRA `(.L_x_17) ;  /* 0xfffffffc00940947 */ /* 0x000fea000383ffff */
[----:B------:R-:W-:Y:S05]  /*1440*/  BSYNC.RECONVERGENT B3 ;  /* 0x0000000000037941 */ /* 0x000fea0003800200 */
.L_x_16:
[----:B------:R-:W-:-:S07]  /*1450*/  IMAD.MOV.U32 R14, RZ, RZ, R18 ;  /* 0x000000ffff0e7224 */ /* 0x000fce00078e0012 */
.L_x_15:
[----:B------:R-:W-:Y:S05]  /*1460*/  BSYNC.RECONVERGENT B2 ;  /* 0x0000000000027941 */ /* 0x000fea0003800200 */
.L_x_14:
[----:B------:R-:W-:Y:S01]  /*1470*/  LOP3.LUT P0, R29, R20, 0x3f, RZ, 0xc0, !PT ;  /* 0x0000003f141d7812 */ /* 0x000fe2000780c0ff */
[----:B------:R-:W-:-:S04]  /*1480*/  IMAD.IADD R0, R21, 0x1, R14 ;  /* 0x0000000115007824 */ /* 0x000fc800078e020e */
[----:B------:R-:W-:-:S05]  /*1490*/  IMAD.U32 R26, R0, 0x8, R1 ;  /* 0x00000008001a7824 */ /* 0x000fca00078e0001 */
[----:B------:R0:W-:Y:S04]  /*14a0*/  STL.64 [R26+-0x78], R16 ;  /* 0xffff88101a007387 */ /* 0x0001e80000100a00 */
[----:B------:R-:W2:Y:S04]  /*14b0*/  @P0 LDL.64 R20, [R1+0x8] ;  /* 0x0000080001140983 */ /* 0x000ea80000100a00 */
[----:B------:R-:W3:Y:S04]  /*14c0*/  LDL.64 R14, [R1+0x10] ;  /* 0x00001000010e7983 */ /* 0x000ee80000100a00 */
[----:B------:R-:W4:Y:S01]  /*14d0*/  LDL.64 R12, [R1+0x18] ;  /* 0x00001800010c7983 */ /* 0x000f220000100a00 */
[----:B------:R-:W-:Y:S01]  /*14e0*/  @P0 LOP3.LUT R0, R29, 0x3f, RZ, 0x3c, !PT ;  /* 0x0000003f1d000812 */ /* 0x000fe200078e3cff */
[----:B------:R-:W-:Y:S01]  /*14f0*/  BSSY.RECONVERGENT B2, `(.L_x_18) ;  /* 0x0000034000027945 */ /* 0x000fe20003800200 */
[----:B--2---:R-:W-:-:S02]  /*1500*/  @P0 SHF.R.U64 R19, R20, 0x1, R21 ;  /* 0x0000000114130819 */ /* 0x004fc40000001215 */
[----:B------:R-:W-:Y:S02]  /*1510*/  @P0 SHF.R.U32.HI R21, RZ, 0x1, R21 ;  /* 0x00000001ff150819 */ /* 0x000fe40000011615 */
[CC--:B---3--:R-:W-:Y:S02]  /*1520*/  @P0 SHF.L.U32 R23, R14.reuse, R29.reuse, RZ ;  /* 0x0000001d0e170219 */ /* 0x0c8fe400000006ff */
[----:B0-----:R-:W-:Y:S02]  /*1530*/  @P0 SHF.R.U64 R16, R19, R0, R21 ;  /* 0x0000000013100219 */ /* 0x001fe40000001215 */
[--C-:B------:R-:W-:Y:S02]  /*1540*/  @P0 SHF.R.U32.HI R27, RZ, 0x1, R15.reuse ;  /* 0x00000001ff1b0819 */ /* 0x100fe4000001160f */
[C-C-:B------:R-:W-:Y:S02]  /*1550*/  @P0 SHF.R.U64 R25, R14.reuse, 0x1, R15.reuse ;  /* 0x000000010e190819 */ /* 0x140fe4000000120f */
[----:B------:R-:W-:-:S02]  /*1560*/  @P0 SHF.L.U64.HI R18, R14, R29, R15 ;  /* 0x0000001d0e120219 */ /* 0x000fc4000001020f */
[----:B------:R-:W-:Y:S02]  /*1570*/  @P0 SHF.R.U32.HI R17, RZ, R0, R21 ;  /* 0x00000000ff110219 */ /* 0x000fe40000011615 */
[----:B------:R-:W-:Y:S02]  /*1580*/  @P0 LOP3.LUT R14, R23, R16, RZ, 0xfc, !PT ;  /* 0x00000010170e0212 */ /* 0x000fe400078efcff */
[----:B----4-:R-:W-:Y:S02]  /*1590*/  @P0 SHF.L.U32 R19, R12, R29, RZ ;  /* 0x0000001d0c130219 */ /* 0x010fe400000006ff */
[----:B------:R-:W-:Y:S01]  /*15a0*/  @P0 SHF.R.U64 R20, R25, R0, R27 ;  /* 0x0000000019140219 */ /* 0x000fe2000000121b */
[----:B------:R-:W-:Y:S01]  /*15b0*/  IMAD.SHL.U32 R16, R14, 0x4, RZ ;  /* 0x000000040e107824 */ /* 0x000fe200078e00ff */
[----:B------:R-:W-:Y:S02]  /*15c0*/  @P0 LOP3.LUT R15, R18, R17, RZ, 0xfc, !PT ;  /* 0x00000011120f0212 */ /* 0x000fe400078efcff */
[----:B------:R-:W-:-:S02]  /*15d0*/  @P0 SHF.L.U64.HI R29, R12, R29, R13 ;  /* 0x0000001d0c1d0219 */ /* 0x000fc4000001020d */
[----:B------:R-:W-:Y:S02]  /*15e0*/  @P0 SHF.R.U32.HI R0, RZ, R0, R27 ;  /* 0x00000000ff000219 */ /* 0x000fe4000001161b */
[----:B------:R-:W-:Y:S02]  /*15f0*/  @P0 LOP3.LUT R12, R19, R20, RZ, 0xfc, !PT ;  /* 0x00000014130c0212 */ /* 0x000fe400078efcff */
[----:B------:R-:W-:Y:S02]  /*1600*/  SHF.L.U64.HI R14, R14, 0x2, R15 ;  /* 0x000000020e0e7819 */ /* 0x000fe4000001020f */
[----:B------:R-:W-:Y:S02]  /*1610*/  @P0 LOP3.LUT R13, R29, R0, RZ, 0xfc, !PT ;  /* 0x000000001d0d0212 */ /* 0x000fe400078efcff */
[----:B------:R-:W-:Y:S02]  /*1620*/  SHF.L.W.U32.HI R15, R15, 0x2, R12 ;  /* 0x000000020f0f7819 */ /* 0x000fe40000010e0c */
[----:B------:R-:W-:-:S02]  /*1630*/  IADD3 RZ, P0, PT, RZ, -R16, RZ ;  /* 0x80000010ffff7210 */ /* 0x000fc40007f1e0ff */
[----:B------:R-:W-:Y:S02]  /*1640*/  LOP3.LUT R0, RZ, R14, RZ, 0x33, !PT ;  /* 0x0000000eff007212 */ /* 0x000fe400078e33ff */
[----:B------:R-:W-:Y:S02]  /*1650*/  SHF.L.W.U32.HI R12, R12, 0x2, R13 ;  /* 0x000000020c0c7819 */ /* 0x000fe40000010e0d */
[----:B------:R-:W-:Y:S02]  /*1660*/  LOP3.LUT R17, RZ, R15, RZ, 0x33, !PT ;  /* 0x0000000fff117212 */ /* 0x000fe400078e33ff */
[----:B------:R-:W-:Y:S02]  /*1670*/  IADD3.X R19, P0, PT, RZ, R0, RZ, P0, !PT ;  /* 0x00000000ff137210 */ /* 0x000fe4000071e4ff */
[----:B------:R-:W-:Y:S02]  /*1680*/  LOP3.LUT R0, RZ, R12, RZ, 0x33, !PT ;  /* 0x0000000cff007212 */ /* 0x000fe400078e33ff */
[----:B------:R-:W-:-:S02]  /*1690*/  IADD3.X R18, P1, PT, RZ, R17, RZ, P0, !PT ;  /* 0x00000011ff127210 */ /* 0x000fc4000073e4ff */
[----:B------:R-:W-:-:S03]  /*16a0*/  ISETP.GT.U32.AND P2, PT, R15, -0x1, PT ;  /* 0xffffffff0f00780c */ /* 0x000fc60003f44070 */
[----:B------:R-:W-:Y:S01]  /*16b0*/  IMAD.X R17, RZ, RZ, R0, P1 ;  /* 0x000000ffff117224 */ /* 0x000fe200008e0600 */
[----:B------:R-:W-:-:S04]  /*16c0*/  ISETP.GT.AND.EX P0, PT, R12, -0x1, PT, P2 ;  /* 0xffffffff0c00780c */ /* 0x000fc80003f04320 */
[----:B------:R-:W-:Y:S02]  /*16d0*/  SEL R0, R12, R17, P0 ;  /* 0x000000110c007207 */ /* 0x000fe40000000000 */
[----:B------:R-:W-:Y:S02]  /*16e0*/  SEL R17, R15, R18, P0 ;  /* 0x000000120f117207 */ /* 0x000fe40000000000 */
[----:B------:R-:W-:Y:S02]  /*16f0*/  ISETP.NE.U32.AND P1, PT, R0, RZ, PT ;  /* 0x000000ff0000720c */ /* 0x000fe40003f25070 */
[----:B------:R-:W-:Y:S02]  /*1700*/  SEL R21, R14, R19, P0 ;  /* 0x000000130e157207 */ /* 0x000fe40000000000 */
[----:B------:R-:W-:Y:S01]  /*1710*/  SEL R18, R17, R0, !P1 ;  /* 0x0000000011127207 */ /* 0x000fe20004800000 */
[----:B------:R-:W-:-:S05]  /*1720*/  @!P0 IMAD.MOV R16, RZ, RZ, -R16 ;  /* 0x000000ffff108224 */ /* 0x000fca00078e0a10 */
[----:B------:R-:W0:Y:S02]  /*1730*/  FLO.U32 R18, R18 ;  /* 0x0000001200127300 */ /* 0x000e2400000e0000 */
[C---:B0-----:R-:W-:Y:S02]  /*1740*/  IADD3 R20, PT, PT, -R18.reuse, 0x1f, RZ ;  /* 0x0000001f12147810 */ /* 0x041fe40007ffe1ff */
[----:B------:R-:W-:-:S03]  /*1750*/  IADD3 R15, PT, PT, -R18, 0x3f, RZ ;  /* 0x0000003f120f7810 */ /* 0x000fc60007ffe1ff */
[----:B------:R-:W-:-:S05]  /*1760*/  @P1 IMAD.MOV R15, RZ, RZ, R20 ;  /* 0x000000ffff0f1224 */ /* 0x000fca00078e0214 */
[----:B------:R-:W-:-:S13]  /*1770*/  ISETP.NE.AND P1, PT, R15, RZ, PT ;  /* 0x000000ff0f00720c */ /* 0x000fda0003f25270 */
[----:B------:R-:W-:Y:S05]  /*1780*/  @!P1 BRA `(.L_x_19) ;  /* 0x0000000000289947 */ /* 0x000fea0003800000 */
[C---:B------:R-:W-:Y:S02]  /*1790*/  LOP3.LUT R14, R15.reuse, 0x3f, RZ, 0xc0, !PT ;  /* 0x0000003f0f0e7812 */ /* 0x040fe400078ec0ff */
[--C-:B------:R-:W-:Y:S02]  /*17a0*/  SHF.R.U64 R19, R16, 0x1, R21.reuse ;  /* 0x0000000110137819 */ /* 0x100fe40000001215 */
[----:B------:R-:W-:Y:S02]  /*17b0*/  SHF.R.U32.HI R21, RZ, 0x1, R21 ;  /* 0x00000001ff157819 */ /* 0x000fe40000011615 */
[----:B------:R-:W-:Y:S02]  /*17c0*/  LOP3.LUT R16, R15, 0x3f, RZ, 0xc, !PT ;  /* 0x0000003f0f107812 */ /* 0x000fe400078e0cff */
[CC--:B------:R-:W-:Y:S02]  /*17d0*/  SHF.L.U64.HI R23, R17.reuse, R14.reuse, R0 ;  /* 0x0000000e11177219 */ /* 0x0c0fe40000010200 */
[----:B------:R-:W-:-:S02]  /*17e0*/  SHF.L.U32 R14, R17, R14, RZ ;  /* 0x0000000e110e7219 */ /* 0x000fc400000006ff */
[-CC-:B------:R-:W-:Y:S02]  /*17f0*/  SHF.R.U64 R17, R19, R16.reuse, R21.reuse ;  /* 0x0000001013117219 */ /* 0x180fe40000001215 */
[----:B------:R-:W-:Y:S02]  /*1800*/  SHF.R.U32.HI R0, RZ, R16, R21 ;  /* 0x00000010ff007219 */ /* 0x000fe40000011615 */
[----:B------:R-:W-:Y:S02]  /*1810*/  LOP3.LUT R17, R14, R17, RZ, 0xfc, !PT ;  /* 0x000000110e117212 */ /* 0x000fe400078efcff */
[----:B------:R-:W-:-:S07]  /*1820*/  LOP3.LUT R0, R23, R0, RZ, 0xfc, !PT ;  /* 0x0000000017007212 */ /* 0x000fce00078efcff */
.L_x_19:
[----:B------:R-:W-:Y:S05]  /*1830*/  BSYNC.RECONVERGENT B2 ;  /* 0x0000000000027941 */ /* 0x000fea0003800200 */
.L_x_18:
[----:B------:R-:W-:-:S04]  /*1840*/  IMAD.WIDE.U32 R18, R17, 0x2168c235, RZ ;  /* 0x2168c23511127825 */ /* 0x000fc800078e00ff */
[----:B------:R-:W-:Y:S01]  /*1850*/  IMAD.MOV.U32 R20, RZ, RZ, R19 ;  /* 0x000000ffff147224 */ /* 0x000fe200078e0013 */
[----:B------:R-:W-:Y:S01]  /*1860*/  IADD3 RZ, P1, PT, R18, R18, RZ ;  /* 0x0000001212ff7210 */ /* 0x000fe20007f3e0ff */
[----:B------:R-:W-:Y:S02]  /*1870*/  IMAD.MOV.U32 R21, RZ, RZ, RZ ;  /* 0x000000ffff157224 */ /* 0x000fe400078e00ff */
[----:B------:R-:W-:-:S04]  /*1880*/  IMAD.HI.U32 R14, R0, -0x36f0255e, RZ ;  /* 0xc90fdaa2000e7827 */ /* 0x000fc800078e00ff */
[----:B------:R-:W-:-:S04]  /*1890*/  IMAD.WIDE.U32 R16, R17, -0x36f0255e, R20 ;  /* 0xc90fdaa211107825 */ /* 0x000fc800078e0014 */
[C---:B------:R-:W-:Y:S02]  /*18a0*/  IMAD R19, R0.reuse, -0x36f0255e, RZ ;  /* 0xc90fdaa200137824 */ /* 0x040fe400078e02ff */
[----:B------:R-:W-:-:S04]  /*18b0*/  IMAD.WIDE.U32 R16, P2, R0, 0x2168c235, R16 ;  /* 0x2168c23500107825 */ /* 0x000fc80007840010 */
[----:B------:R-:W-:Y:S01]  /*18c0*/  IMAD.X R0, RZ, RZ, R14, P2 ;  /* 0x000000ffff007224 */ /* 0x000fe200010e060e */
[----:B------:R-:W-:Y:S02]  /*18d0*/  IADD3 R14, P2, PT, R19, R17, RZ ;  /* 0x00000011130e7210 */ /* 0x000fe40007f5e0ff */
[----:B------:R-:W-:Y:S02]  /*18e0*/  IADD3.X RZ, P1, PT, R16, R16, RZ, P1, !PT ;  /* 0x0000001010ff7210 */ /* 0x000fe40000f3e4ff */
[C---:B------:R-:W-:Y:S01]  /*18f0*/  ISETP.GT.U32.AND P3, PT, R14.reuse, RZ, PT ;  /* 0x000000ff0e00720c */ /* 0x040fe20003f64070 */
[----:B------:R-:W-:Y:S01]  /*1900*/  IMAD.X R0, RZ, RZ, R0, P2 ;  /* 0x000000ffff007224 */ /* 0x000fe200010e0600 */
[----:B------:R-:W-:-:S04]  /*1910*/  IADD3.X R17, P2, PT, R14, R14, RZ, P1, !PT ;  /* 0x0000000e0e117210 */ /* 0x000fc80000f5e4ff */
[C---:B------:R-:W-:Y:S01]  /*1920*/  ISETP.GT.AND.EX P1, PT, R0.reuse, RZ, PT, P3 ;  /* 0x000000ff0000720c */ /* 0x040fe20003f24330 */
[----:B------:R-:W-:-:S03]  /*1930*/  IMAD.X R19, R0, 0x1, R0, P2 ;  /* 0x0000000100137824 */ /* 0x000fc600010e0600 */
[----:B------:R-:W-:Y:S02]  /*1940*/  SEL R17, R17, R14, P1 ;  /* 0x0000000e11117207 */ /* 0x000fe40000800000 */
[----:B------:R-:W-:Y:S02]  /*1950*/  SEL R19, R19, R0, P1 ;  /* 0x0000000013137207 */ /* 0x000fe40000800000 */
[----:B------:R-:W-:Y:S02]  /*1960*/  IADD3 R0, P2, PT, R17, 0x1, RZ ;  /* 0x0000000111007810 */ /* 0x000fe40007f5e0ff */
[----:B------:R-:W-:Y:S02]  /*1970*/  SEL R16, RZ, 0xffffffff, !P1 ;  /* 0xffffffffff107807 */ /* 0x000fe40004800000 */
[----:B------:R-:W-:Y:S01]  /*1980*/  LOP3.LUT P1, R14, R22, 0x80000000, RZ, 0xc0, !PT ;  /* 0x80000000160e7812 */ /* 0x000fe2000782c0ff */
[----:B------:R-:W-:Y:S01]  /*1990*/  IMAD.X R17, RZ, RZ, R19, P2 ;  /* 0x000000ffff117224 */ /* 0x000fe200010e0613 */
[----:B------:R-:W-:Y:S01]  /*19a0*/  SHF.R.U32.HI R19, RZ, 0x1e, R13 ;  /* 0x0000001eff137819 */ /* 0x000fe2000001160d */
[----:B------:R-:W-:Y:S01]  /*19b0*/  IMAD.IADD R15, R16, 0x1, -R15 ;  /* 0x00000001100f7824 */ /* 0x000fe200078e0a0f */
[----:B------:R-:W-:-:S02]  /*19c0*/  @!P0 LOP3.LUT R14, R14, 0x80000000, RZ, 0x3c, !PT ;  /* 0x800000000e0e8812 */ /* 0x000fc400078e3cff */
[----:B------:R-:W-:Y:S01]  /*19d0*/  SHF.R.U64 R0, R0, 0xa, R17 ;  /* 0x0000000a00007819 */ /* 0x000fe20000001211 */
[----:B------:R-:W-:Y:S01]  /*19e0*/  IMAD.SHL.U32 R13, R15, 0x100000, RZ ;  /* 0x001000000f0d7824 */ /* 0x000fe200078e00ff */
[----:B------:R-:W-:Y:S02]  /*19f0*/  LEA.HI R12, R12, R19, RZ, 0x1 ;  /* 0x000000130c0c7211 */ /* 0x000fe400078f08ff */
[----:B------:R-:W-:-:S03]  /*1a00*/  IADD3 R0, P2, PT, R0, 0x1, RZ ;  /* 0x0000000100007810 */ /* 0x000fc60007f5e0ff */
[----:B------:R-:W-:Y:S01]  /*1a10*/  @P1 IMAD.MOV R12, RZ, RZ, -R12 ;  /* 0x000000ffff0c1224 */ /* 0x000fe200078e0a0c */
[----:B------:R-:W-:-:S04]  /*1a20*/  LEA.HI.X R17, R17, RZ, RZ, 0x16, P2 ;  /* 0x000000ff11117211 */ /* 0x000fc800010fb4ff */
[--C-:B------:R-:W-:Y:S02]  /*1a30*/  SHF.R.U64 R0, R0, 0x1, R17.reuse ;  /* 0x0000000100007819 */ /* 0x100fe40000001211 */
[----:B------:R-:W-:Y:S02]  /*1a40*/  SHF.R.U32.HI R16, RZ, 0x1, R17 ;  /* 0x00000001ff107819 */ /* 0x000fe40000011611 */
[----:B------:R-:W-:-:S04]  /*1a50*/  IADD3 R0, P2, P3, RZ, RZ, R0 ;  /* 0x000000ffff007210 */ /* 0x000fc80007b5e000 */
[----:B------:R-:W-:-:S04]  /*1a60*/  IADD3.X R13, PT, PT, R13, 0x3fe00000, R16, P2, P3 ;  /* 0x3fe000000d0d7810 */ /* 0x000fc800017e6410 */
[----:B------:R-:W-:-:S07]  /*1a70*/  LOP3.LUT R22, R13, R14, RZ, 0xfc, !PT ;  /* 0x0000000e0d167212 */ /* 0x000fce00078efcff */
.L_x_13:
[----:B------:R-:W-:Y:S02]  /*1a80*/  IMAD.MOV.U32 R25, RZ, RZ, 0x0 ;  /* 0x00000000ff197424 */ /* 0x000fe400078e00ff */
[----:B------:R-:W-:Y:S02]  /*1a90*/  IMAD.MOV.U32 R14, RZ, RZ, R12 ;  /* 0x000000ffff0e7224 */ /* 0x000fe400078e000c */
[----:B------:R-:W-:Y:S02]  /*1aa0*/  IMAD.MOV.U32 R12, RZ, RZ, R0 ;  /* 0x000000ffff0c7224 */ /* 0x000fe400078e0000 */
[----:B------:R-:W-:Y:S01]  /*1ab0*/  IMAD.MOV.U32 R13, RZ, RZ, R22 ;  /* 0x000000ffff0d7224 */ /* 0x000fe200078e0016 */
[----:B------:R-:W-:Y:S06]  /*1ac0*/  RET.REL.NODEC R24 `(_Z8mergeDftP7double2ib) ;  /* 0xffffffe4184c7950 */ /* 0x000fec0003c3ffff */
.L_x_20:
[----:B------:R-:W-:-:S00]  /*1ad0*/  BRA `(.L_x_20) ;  /* 0xfffffffc00fc7947 */ /* 0x000fc0000383ffff */
[----:B------:R-:W-:-:S00]  /*1ae0*/  NOP ;  /* 0x0000000000007918 */ /* 0x000fc00000000000 */
        /* <DEDUP_REMOVED lines=9> */
.L_x_56:


//--------------------- .text._Z9normalizeP7double2Pii --------------------------
	.section	.text._Z9normalizeP7double2Pii,"ax",@progbits
	.align	128
        .global         _Z9normalizeP7double2Pii
        .type           _Z9normalizeP7double2Pii,@function
        .size           _Z9normalizeP7double2Pii,(.L_x_57 - _Z9normalizeP7double2Pii)
        .other          _Z9normalizeP7double2Pii,@"STO_CUDA_ENTRY STV_DEFAULT"
_Z9normalizeP7double2Pii:
.text._Z9normalizeP7double2Pii:
[----:B------:R-:W-:Y:S01]  /*0000*/  LDC R1, c[0x0][0x37c] ;  /* 0x0000df00ff017b82 */ /* 0x000fe20000000800 */
[----:B------:R-:W0:Y:S07]  /*0010*/  S2R R0, SR_TID.X ;  /* 0x0000000000007919 */ /* 0x000e2e0000002100 */
[----:B------:R-:W0:Y:S01]  /*0020*/  S2UR UR4, SR_CTAID.X ;  /* 0x00000000000479c3 */ /* 0x000e220000002500 */
[----:B------:R-:W1:Y:S07]  /*0030*/  LDCU UR6, c[0x0][0x390] ;  /* 0x00007200ff0677ac */ /* 0x000e6e0008000800 */
[----:B------:R-:W0:Y:S02]  /*0040*/  LDC R3, c[0x0][0x360] ;  /* 0x0000d800ff037b82 */ /* 0x000e240000000800 */
[----:B0-----:R-:W-:-:S05]  /*0050*/  IMAD R0, R3, UR4, R0 ;  /* 0x0000000403007c24 */ /* 0x001fca000f8e0200 */
[----:B-1----:R-:W-:-:S13]  /*0060*/  ISETP.GE.AND P0, PT, R0, UR6, PT ;  /* 0x0000000600007c0c */ /* 0x002fda000bf06270 */
[----:B------:R-:W-:Y:S05]  /*0070*/  @P0 EXIT ;  /* 0x000000000000094d */ /* 0x000fea0003800000 */
[----:B------:R-:W0:Y:S01]  /*0080*/  LDC.64 R6, c[0x0][0x380] ;  /* 0x0000e000ff067b82 */ /* 0x000e220000000a00 */
[----:B------:R-:W1:Y:S01]  /*0090*/  LDCU.64 UR4, c[0x0][0x358] ;  /* 0x00006b00ff0477ac */ /* 0x000e620008000a00 */
[----:B0-----:R-:W-:-:S06]  /*00a0*/  IMAD.WIDE R6, R0, 0x10, R6 ;  /* 0x0000001000067825 */ /* 0x001fcc00078e0206 */
[----:B-1----:R-:W2:Y:S01]  /*00b0*/  LDG.E.64 R6, desc[UR4][R6.64] ;  /* 0x0000000406067981 */ /* 0x002ea2000c1e1b00 */
[----:B------:R-:W0:Y:S01]  /*00c0*/  I2F.F64 R4, UR6 ;  /* 0x0000000600047d12 */ /* 0x000e220008201c00 */
[----:B------:R-:W-:Y:S01]  /*00d0*/  IMAD.MOV.U32 R2, RZ, RZ, 0x1 ;  /* 0x00000001ff027424 */ /* 0x000fe200078e00ff */
[----:B------:R-:W-:Y:S06]  /*00e0*/  BSSY.RECONVERGENT B0, `(.L_x_21) ;  /* 0x0000010000007945 */ /* 0x000fec0003800200 */
[----:B0-----:R-:W0:Y:S02]  /*00f0*/  MUFU.RCP64H R3, R5 ;  /* 0x0000000500037308 */ /* 0x001e240000001800 */
[----:B0-----:R-:W-:-:S08]  /*0100*/  DFMA R8, -R4, R2, 1 ;  /* 0x3ff000000408742b */ /* 0x001fd00000000102 */
[----:B------:R-:W-:-:S08]  /*0110*/  DFMA R8, R8, R8, R8 ;  /* 0x000000080808722b */ /* 0x000fd00000000008 */
[----:B------:R-:W-:-:S08]  /*0120*/  DFMA R8, R2, R8, R2 ;  /* 0x000000080208722b */ /* 0x000fd00000000002 */
[----:B------:R-:W-:-:S08]  /*0130*/  DFMA R2, -R4, R8, 1 ;  /* 0x3ff000000402742b */ /* 0x000fd00000000108 */
[----:B------:R-:W-:-:S08]  /*0140*/  DFMA R2, R8, R2, R8 ;  /* 0x000000020802722b */ /* 0x000fd00000000008 */
[----:B--2---:R-:W-:Y:S01]  /*0150*/  DMUL R8, R6, R2 ;  /* 0x0000000206087228 */ /* 0x004fe20000000000 */
[----:B------:R-:W-:-:S07]  /*0160*/  FSETP.GEU.AND P1, PT, |R7|, 6.5827683646048100446e-37, PT ;  /* 0x036000000700780b */ /* 0x000fce0003f2e200 */
[----:B------:R-:W-:-:S08]  /*0170*/  DFMA R10, -R4, R8, R6 ;  /* 0x00000008040a722b */ /* 0x000fd00000000106 */
[----:B------:R-:W-:-:S10]  /*0180*/  DFMA R2, R2, R10, R8 ;  /* 0x0000000a0202722b */ /* 0x000fd40000000008 */
[----:B------:R-:W-:-:S05]  /*0190*/  FFMA R8, RZ, R5, R3 ;  /* 0x00000005ff087223 */ /* 0x000fca0000000003 */
[----:B------:R-:W-:-:S13]  /*01a0*/  FSETP.GT.AND P0, PT, |R8|, 1.469367938527859385e-39, PT ;  /* 0x001000000800780b */ /* 0x000fda0003f04200 */
[----:B------:R-:W-:Y:S05]  /*01b0*/  @P0 BRA P1, `(.L_x_22) ;  /* 0x0000000000080947 */ /* 0x000fea0000800000 */
[----:B------:R-:W-:-:S07]  /*01c0*/  MOV R10, 0x1e0 ;  /* 0x000001e0000a7802 */ /* 0x000fce0000000f00 */
[----:B------:R-:W-:Y:S05]  /*01d0*/  CALL.REL.NOINC `($__internal_1_$__cuda_sm20_div_rn_f64_full) ;  /* 0x0000000000287944 */ /* 0x000fea0003c00000 */
.L_x_22:
[----:B------:R-:W-:Y:S05]  /*01e0*/  BSYNC.RECONVERGENT B0 ;  /* 0x0000000000007941 */ /* 0x000fea0003800200 */
.L_x_21:
[----:B------:R-:W-:Y:S01]  /*01f0*/  IMAD.MOV.U32 R5, RZ, RZ, 0x3fe00000 ;  /* 0x3fe00000ff057424 */ /* 0x000fe200078e00ff */
[----:B------:R-:W0:Y:S01]  /*0200*/  LDC.64 R6, c[0x0][0x388] ;  /* 0x0000e200ff067b82 */ /* 0x000e220000000a00 */
[----:B------:R-:W-:-:S03]  /*0210*/  IMAD.MOV.U32 R4, RZ, RZ, RZ ;  /* 0x000000ffff047224 */ /* 0x000fc600078e00ff */
[----:B------:R-:W-:-:S06]  /*0220*/  LOP3.LUT R5, R5, 0x80000000, R3, 0xb8, !PT ;  /* 0x8000000005057812 */ /* 0x000fcc00078eb803 */
[----:B------:R-:W-:-:S10]  /*0230*/  DADD.RZ R2, R4, R2 ;  /* 0x0000000004027229 */ /* 0x000fd4000000c002 */
[----:B------:R-:W1:Y:S01]  /*0240*/  F2I.F64.TRUNC R3, R2 ;  /* 0x0000000200037311 */ /* 0x000e62000030d100 */
[----:B0-----:R-:W-:-:S05]  /*0250*/  IMAD.WIDE R4, R0, 0x4, R6 ;  /* 0x0000000400047825 */ /* 0x001fca00078e0206 */
[----:B-1----:R-:W-:Y:S01]  /*0260*/  STG.E desc[UR4][R4.64], R3 ;  /* 0x0000000304007986 */ /* 0x002fe2000c101904 */
[----:B------:R-:W-:Y:S05]  /*0270*/  EXIT ;  /* 0x000000000000794d */ /* 0x000fea0003800000 */
        .weak           $__internal_1_$__cuda_sm20_div_rn_f64_full
        .type           $__internal_1_$__cuda_sm20_div_rn_f64_full,@function
        .size           $__internal_1_$__cuda_sm20_div_rn_f64_full,(.L_x_57 - $__internal_1_$__cuda_sm20_div_rn_f64_full)
$__internal_1_$__cuda_sm20_div_rn_f64_full:
[C---:B------:R-:W-:Y:S01]  /*0280*/  FSETP.GEU.AND P0, PT, |R5|.reuse, 1.469367938527859385e-39, PT ;  /* 0x001000000500780b */ /* 0x040fe20003f0e200 */
[----:B------:R-:W-:Y:S01]  /*0290*/  IMAD.MOV.U32 R16, RZ, RZ, 0x1 ;  /* 0x00000001ff107424 */ /* 0x000fe200078e00ff */
[----:B------:R-:W-:Y:S01]  /*02a0*/  LOP3.LUT R2, R5, 0x800fffff, RZ, 0xc0, !PT ;  /* 0x800fffff05027812 */ /* 0x000fe200078ec0ff */
[----:B------:R-:W-:Y:S01]  /*02b0*/  BSSY.RECONVERGENT B1, `(.L_x_23) ;  /* 0x0000055000017945 */ /* 0x000fe20003800200 */
[C---:B------:R-:W-:Y:S02]  /*02c0*/  FSETP.GEU.AND P2, PT, |R7|.reuse, 1.469367938527859385e-39, PT ;  /* 0x001000000700780b */ /* 0x040fe40003f4e200 */
[----:B------:R-:W-:Y:S01]  /*02d0*/  LOP3.LUT R3, R2, 0x3ff00000, RZ, 0xfc, !PT ;  /* 0x3ff0000002037812 */ /* 0x000fe200078efcff */
[----:B------:R-:W-:Y:S01]  /*02e0*/  IMAD.MOV.U32 R2, RZ, RZ, R4 ;  /* 0x000000ffff027224 */ /* 0x000fe200078e0004 */
[----:B------:R-:W-:Y:S02]  /*02f0*/  LOP3.LUT R11, R7, 0x7ff00000, RZ, 0xc0, !PT ;  /* 0x7ff00000070b7812 */ /* 0x000fe400078ec0ff */
[----:B------:R-:W-:-:S03]  /*0300*/  LOP3.LUT R14, R5, 0x7ff00000, RZ, 0xc0, !PT ;  /* 0x7ff00000050e7812 */ /* 0x000fc600078ec0ff */
[----:B------:R-:W-:Y:S01]  /*0310*/  @!P0 DMUL R2, R4, 8.98846567431157953865e+307 ;  /* 0x7fe0000004028828 */ /* 0x000fe20000000000 */
[----:B------:R-:W-:-:S03]  /*0320*/  ISETP.GE.U32.AND P1, PT, R11, R14, PT ;  /* 0x0000000e0b00720c */ /* 0x000fc60003f26070 */
[----:B------:R-:W-:Y:S01]  /*0330*/  @!P2 LOP3.LUT R12, R5, 0x7ff00000, RZ, 0xc0, !PT ;  /* 0x7ff00000050ca812 */ /* 0x000fe200078ec0ff */
[----:B------:R-:W-:Y:S01]  /*0340*/  @!P2 IMAD.MOV.U32 R18, RZ, RZ, RZ ;  /* 0x000000ffff12a224 */ /* 0x000fe200078e00ff */
[----:B------:R-:W0:Y:S02]  /*0350*/  MUFU.RCP64H R17, R3 ;  /* 0x0000000300117308 */ /* 0x000e240000001800 */
[----:B------:R-:W-:Y:S01]  /*0360*/  @!P2 ISETP.GE.U32.AND P3, PT, R11, R12, PT ;  /* 0x0000000c0b00a20c */ /* 0x000fe20003f66070 */
[----:B------:R-:W-:-:S05]  /*0370*/  IMAD.MOV.U32 R12, RZ, RZ, 0x1ca00000 ;  /* 0x1ca00000ff0c7424 */ /* 0x000fca00078e00ff */
[----:B------:R-:W-:-:S04]  /*0380*/  @!P2 SEL R13, R12, 0x63400000, !P3 ;  /* 0x634000000c0da807 */ /* 0x000fc80005800000 */
[----:B------:R-:W-:-:S04]  /*0390*/  @!P2 LOP3.LUT R13, R13, 0x80000000, R7, 0xf8, !PT ;  /* 0x800000000d0da812 */ /* 0x000fc800078ef807 */
[----:B------:R-:W-:Y:S01]  /*03a0*/  @!P2 LOP3.LUT R19, R13, 0x100000, RZ, 0xfc, !PT ;  /* 0x001000000d13a812 */ /* 0x000fe200078efcff */
        /* <DEDUP_REMOVED lines=8> */
[----:B------:R-:W-:Y:S01]  /*0430*/  DFMA R16, R16, R20, R16 ;  /* 0x000000141010722b */ /* 0x000fe20000000010 */
[----:B------:R-:W-:Y:S02]  /*0440*/  IMAD.MOV.U32 R21, RZ, RZ, R11 ;  /* 0x000000ffff157224 */ /* 0x000fe400078e000b */
[----:B------:R-:W-:Y:S01]  /*0450*/  IMAD.MOV.U32 R20, RZ, RZ, R14 ;  /* 0x000000ffff147224 */ /* 0x000fe200078e000e */
[----:B------:R-:W-:Y:S02]  /*0460*/  @!P0 LOP3.LUT R20, R3, 0x7ff00000, RZ, 0xc0, !PT ;  /* 0x7ff0000003148812 */ /* 0x000fe400078ec0ff */
[----:B------:R-:W-:Y:S02]  /*0470*/  @!P2 LOP3.LUT R21, R9, 0x7ff00000, RZ, 0xc0, !PT ;  /* 0x7ff000000915a812 */ /* 0x000fe400078ec0ff */
[----:B------:R-:W-:Y:S01]  /*0480*/  DMUL R18, R16, R8 ;  /* 0x0000000810127228 */ /* 0x000fe20000000000 */
[----:B------:R-:W-:Y:S02]  /*0490*/  VIADD R22, R20, 0xffffffff ;  /* 0xffffffff14167836 */ /* 0x000fe40000000000 */
[----:B------:R-:W-:-:S05]  /*04a0*/  VIADD R13, R21, 0xffffffff ;  /* 0xffffffff150d7836 */ /* 0x000fca0000000000 */
[----:B------:R-:W-:Y:S01]  /*04b0*/  DFMA R14, R18, -R2, R8 ;  /* 0x80000002120e722b */ /* 0x000fe20000000008 */
[----:B------:R-:W-:-:S04]  /*04c0*/  ISETP.GT.U32.AND P0, PT, R13, 0x7feffffe, PT ;  /* 0x7feffffe0d00780c */ /* 0x000fc80003f04070 */
[----:B------:R-:W-:-:S03]  /*04d0*/  ISETP.GT.U32.OR P0, PT, R22, 0x7feffffe, P0 ;  /* 0x7feffffe1600780c */ /* 0x000fc60000704470 */
[----:B------:R-:W-:-:S10]  /*04e0*/  DFMA R14, R16, R14, R18 ;  /* 0x0000000e100e722b */ /* 0x000fd40000000012 */
[----:B------:R-:W-:Y:S05]  /*04f0*/  @P0 BRA `(.L_x_24) ;  /* 0x00000000006c0947 */ /* 0x000fea0003800000 */
[----:B------:R-:W-:-:S04]  /*0500*/  LOP3.LUT R16, R5, 0x7ff00000, RZ, 0xc0, !PT ;  /* 0x7ff0000005107812 */ /* 0x000fc800078ec0ff */
[CC--:B------:R-:W-:Y:S02]  /*0510*/  VIADDMNMX R6, R11.reuse, -R16.reuse, 0xb9600000, !PT ;  /* 0xb96000000b067446 */ /* 0x0c0fe40007800910 */
[----:B------:R-:W-:Y:S02]  /*0520*/  ISETP.GE.U32.AND P0, PT, R11, R16, PT ;  /* 0x000000100b00720c */ /* 0x000fe40003f06070 */
[----:B------:R-:W-:Y:S02]  /*0530*/  VIMNMX R6, PT, PT, R6, 0x46a00000, PT ;  /* 0x46a0000006067848 */ /* 0x000fe40003fe0100 */
[----:B------:R-:W-:-:S05]  /*0540*/  SEL R11, R12, 0x63400000, !P0 ;  /* 0x634000000c0b7807 */ /* 0x000fca0004000000 */
[----:B------:R-:W-:Y:S02]  /*0550*/  IMAD.IADD R11, R6, 0x1, -R11 ;  /* 0x00000001060b7824 */ /* 0x000fe400078e0a0b */
[----:B------:R-:W-:Y:S02]  /*0560*/  IMAD.MOV.U32 R6, RZ, RZ, RZ ;  /* 0x000000ffff067224 */ /* 0x000fe400078e00ff */
        /* <DEDUP_REMOVED lines=10> */
[----:B------:R-:W-:Y:S01]  /*0610*/  IMAD.MOV R3, RZ, RZ, -R11 ;  /* 0x000000ffff037224 */ /* 0x000fe200078e0a0b */
[----:B------:R-:W-:Y:S01]  /*0620*/  DMUL.RP R6, R14, R6 ;  /* 0x000000060e067228 */ /* 0x000fe20000008000 */
[----:B------:R-:W-:Y:S01]  /*0630*/  IMAD.MOV.U32 R2, RZ, RZ, RZ ;  /* 0x000000ffff027224 */ /* 0x000fe200078e00ff */
[----:B------:R-:W-:-:S05]  /*0640*/  IADD3 R11, PT, PT, -R11, -0x43300000, RZ ;  /* 0xbcd000000b0b7810 */ /* 0x000fca0007ffe1ff */
[----:B------:R-:W-:-:S03]  /*0650*/  DFMA R2, R12, -R2, R14 ;  /* 0x800000020c02722b */ /* 0x000fc6000000000e */
[----:B------:R-:W-:-:S07]  /*0660*/  LOP3.LUT R5, R7, R5, RZ, 0x3c, !PT ;  /* 0x0000000507057212 */ /* 0x000fce00078e3cff */
[----:B------:R-:W-:-:S04]  /*0670*/  FSETP.NEU.AND P0, PT, |R3|, R11, PT ;  /* 0x0000000b0300720b */ /* 0x000fc80003f0d200 */
[----:B------:R-:W-:Y:S02]  /*0680*/  FSEL R12, R6, R12, !P0 ;  /* 0x0000000c060c7208 */ /* 0x000fe40004000000 */
[----:B------:R-:W-:Y:S01]  /*0690*/  FSEL R13, R5, R13, !P0 ;  /* 0x0000000d050d7208 */ /* 0x000fe20004000000 */
[----:B------:R-:W-:Y:S06]  /*06a0*/  BRA `(.L_x_25) ;  /* 0x0000000000547947 */ /* 0x000fec0003800000 */
.L_x_24:
        /* <DEDUP_REMOVED lines=16> */
.L_x_27:
[----:B------:R-:W-:Y:S01]  /*07b0*/  LOP3.LUT R13, R5, 0x80000, RZ, 0xfc, !PT ;  /* 0x00080000050d7812 */ /* 0x000fe200078efcff */
[----:B------:R-:W-:Y:S01]  /*07c0*/  IMAD.MOV.U32 R12, RZ, RZ, R4 ;  /* 0x000000ffff0c7224 */ /* 0x000fe200078e0004 */
[----:B------:R-:W-:Y:S06]  /*07d0*/  BRA `(.L_x_25) ;  /* 0x0000000000087947 */ /* 0x000fec0003800000 */
.L_x_26:
[----:B------:R-:W-:Y:S01]  /*07e0*/  LOP3.LUT R13, R7, 0x80000, RZ, 0xfc, !PT ;  /* 0x00080000070d7812 */ /* 0x000fe200078efcff */
[----:B------:R-:W-:-:S07]  /*07f0*/  IMAD.MOV.U32 R12, RZ, RZ, R6 ;  /* 0x000000ffff0c7224 */ /* 0x000fce00078e0006 */
.L_x_25:
[----:B------:R-:W-:Y:S05]  /*0800*/  BSYNC.RECONVERGENT B1 ;  /* 0x0000000000017941 */ /* 0x000fea0003800200 */
.L_x_23:
[----:B------:R-:W-:Y:S02]  /*0810*/  IMAD.MOV.U32 R11, RZ, RZ, 0x0 ;  /* 0x00000000ff0b7424 */ /* 0x000fe400078e00ff */
[----:B------:R-:W-:Y:S02]  /*0820*/  IMAD.MOV.U32 R2, RZ, RZ, R12 ;  /* 0x000000ffff027224 */ /* 0x000fe400078e000c */
[----:B------:R-:W-:Y:S01]  /*0830*/  IMAD.MOV.U32 R3, RZ, RZ, R13 ;  /* 0x000000ffff037224 */ /* 0x000fe200078e000d */
[----:B------:R-:W-:Y:S06]  /*0840*/  RET.REL.NODEC R10 `(_Z9normalizeP7double2Pii) ;  /* 0xfffffff40aec7950 */ /* 0x000fec0003c3ffff */
.L_x_28:
        /* <DEDUP_REMOVED lines=11> */
.L_x_57:


//--------------------- .text._Z7shuffleP7double2S0_i --------------------------
	.section	.text._Z7shuffleP7double2S0_i,"ax",@progbits
	.align	128
        .global         _Z7shuffleP7double2S0_i
        .type           _Z7shuffleP7double2S0_i,@function
        .size           _Z7shuffleP7double2S0_i,(.L_x_62 - _Z7shuffleP7double2S0_i)
        .other          _Z7shuffleP7double2S0_i,@"STO_CUDA_ENTRY STV_DEFAULT"
_Z7shuffleP7double2S0_i:
.text._Z7shuffleP7double2S0_i:
[----:B------:R-:W-:Y:S01]  /*0000*/  LDC R1, c[0x0][0x37c] ;  /* 0x0000df00ff017b82 */ /* 0x000fe20000000800 */
[----:B------:R-:W0:Y:S01]  /*0010*/  S2R R7, SR_TID.X ;  /* 0x0000000000077919 */ /* 0x000e220000002100 */
[----:B------:R-:W0:Y:S01]  /*0020*/  LDCU UR4, c[0x0][0x360] ;  /* 0x00006c00ff0477ac */ /* 0x000e220008000800 */
[----:B------:R-:W0:Y:S01]  /*0030*/  S2R R0, SR_CTAID.X ;  /* 0x0000000000007919 */ /* 0x000e220000002500 */
[----:B------:R-:W1:Y:S01]  /*0040*/  LDCU UR5, c[0x0][0x390] ;  /* 0x00007200ff0577ac */ /* 0x000e620008000800 */
[----:B0-----:R-:W-:Y:S01]  /*0050*/  IMAD R7, R0, UR4, R7 ;  /* 0x0000000400077c24 */ /* 0x001fe2000f8e0207 */
[----:B------:R-:W0:Y:S04]  /*0060*/  LDCU UR4, c[0x0][0x390] ;  /* 0x00007200ff0477ac */ /* 0x000e280008000800 */
[----:B-1----:R-:W-:-:S13]  /*0070*/  ISETP.GE.AND P0, PT, R7, UR5, PT ;  /* 0x0000000507007c0c */ /* 0x002fda000bf06270 */
[----:B0-----:R-:W-:Y:S05]  /*0080*/  @P0 EXIT ;  /* 0x000000000000094d */ /* 0x001fea0003800000 */
[----:B------:R-:W-:Y:S01]  /*0090*/  UISETP.GE.AND UP0, UPT, UR5, 0x2, UPT ;  /* 0x000000020500788c */ /* 0x000fe2000bf06270 */
[----:B------:R-:W-:Y:S01]  /*00a0*/  CS2R R2, SRZ ;  /* 0x0000000000027805 */ /* 0x000fe2000001ff00 */
[----:B------:R-:W0:Y:S07]  /*00b0*/  LDCU.64 UR6, c[0x0][0x358] ;  /* 0x00006b00ff0677ac */ /* 0x000e2e0008000a00 */
[----:B------:R-:W-:Y:S05]  /*00c0*/  BRA.U !UP0, `(.L_x_29) ;  /* 0x0000000108307547 */ /* 0x000fea000b800000 */
[----:B------:R-:W-:Y:S02]  /*00d0*/  IMAD.MOV.U32 R2, RZ, RZ, RZ ;  /* 0x000000ffff027224 */ /* 0x000fe400078e00ff */
[----:B------:R-:W-:-:S07]  /*00e0*/  IMAD.MOV.U32 R0, RZ, RZ, R7 ;  /* 0x000000ffff007224 */ /* 0x000fce00078e0007 */
.L_x_30:
[----:B------:R-:W-:Y:S01]  /*00f0*/  LEA.HI R3, R0, R0, RZ, 0x1 ;  /* 0x0000000000037211 */ /* 0x000fe200078f08ff */
[----:B------:R-:W-:Y:S02]  /*0100*/  UISETP.GT.U32.AND UP0, UPT, UR4, 0x3, UPT ;  /* 0x000000030400788c */ /* 0x000fe4000bf04070 */
[----:B------:R-:W-:Y:S01]  /*0110*/  USHF.R.U32.HI UR5, URZ, 0x1, UR4 ;  /* 0x00000001ff057899 */ /* 0x000fe20008011604 */
[----:B------:R-:W-:-:S05]  /*0120*/  LOP3.LUT R5, R3, 0xfffffffe, RZ, 0xc0, !PT ;  /* 0xfffffffe03057812 */ /* 0x000fca00078ec0ff */
[----:B------:R-:W-:Y:S01]  /*0130*/  IMAD.IADD R5, R0, 0x1, -R5 ;  /* 0x0000000100057824 */ /* 0x000fe200078e0a05 */
[----:B------:R-:W-:Y:S01]  /*0140*/  SHF.R.S32.HI R0, RZ, 0x1, R3 ;  /* 0x00000001ff007819 */ /* 0x000fe20000011403 */
[----:B------:R-:W-:Y:S02]  /*0150*/  UMOV UR4, UR5 ;  /* 0x0000000500047c82 */ /* 0x000fe40008000000 */
[----:B------:R-:W-:Y:S01]  /*0160*/  IMAD R2, R5, UR5, R2 ;  /* 0x0000000505027c24 */ /* 0x000fe2000f8e0202 */
[----:B------:R-:W-:Y:S06]  /*0170*/  BRA.U UP0, `(.L_x_30) ;  /* 0xfffffffd00dc7547 */ /* 0x000fec000b83ffff */
[----:B------:R-:W-:-:S07]  /*0180*/  SHF.R.S32.HI R3, RZ, 0x1f, R2 ;  /* 0x0000001fff037819 */ /* 0x000fce0000011402 */
.L_x_29:
[----:B------:R-:W1:Y:S01]  /*0190*/  LDC.64 R4, c[0x0][0x380] ;  /* 0x0000e000ff047b82 */ /* 0x000e620000000a00 */
[----:B------:R-:W2:Y:S01]  /*01a0*/  LDCU.64 UR8, c[0x0][0x388] ;  /* 0x00007100ff0877ac */ /* 0x000ea20008000a00 */
[----:B-1----:R-:W-:-:S06]  /*01b0*/  IMAD.WIDE R4, R7, 0x10, R4 ;  /* 0x0000001007047825 */ /* 0x002fcc00078e0204 */
[----:B0-----:R-:W3:Y:S01]  /*01c0*/  LDG.E.128 R4, desc[UR6][R4.64] ;  /* 0x0000000604047981 */ /* 0x001ee2000c1e1d00 */
[----:B--2---:R-:W-:-:S04]  /*01d0*/  LEA R8, P0, R2, UR8, 0x4 ;  /* 0x0000000802087c11 */ /* 0x004fc8000f8020ff */
[----:B------:R-:W-:-:S05]  /*01e0*/  LEA.HI.X R9, R2, UR9, R3, 0x4, P0 ;  /* 0x0000000902097c11 */ /* 0x000fca00080f2403 */
[----:B---3--:R-:W-:Y:S01]  /*01f0*/  STG.E.128 desc[UR6][R8.64], R4 ;  /* 0x0000000408007986 */ /* 0x008fe2000c101d06 */
[----:B------:R-:W-:Y:S05]  /*0200*/  EXIT ;  /* 0x000000000000794d */ /* 0x000fea0003800000 */
.L_x_31:
        /* <DEDUP_REMOVED lines=15> */
.L_x_62:


//--------------------- .text._Z15hadamargProductP7double2S0_S0_i --------------------------
	.section	.text._Z15hadamargProductP7double2S0_S0_i,"ax",@progbits
	.align	128
        .global         _Z15hadamargProductP7double2S0_S0_i
        .type           _Z15hadamargProductP7double2S0_S0_i,@function
        .size           _Z15hadamargProductP7double2S0_S0_i,(.L_x_63 - _Z15hadamargProductP7double2S0_S0_i)
        .other          _Z15hadamargProductP7double2S0_S0_i,@"STO_CUDA_ENTRY STV_DEFAULT"
_Z15hadamargProductP7double2S0_S0_i:
.text._Z15hadamargProductP7double2S0_S0_i:
        /* <DEDUP_REMOVED lines=9> */
[----:B------:R-:W1:Y:S07]  /*0090*/  LDCU.64 UR4, c[0x0][0x358] ;  /* 0x00006b00ff0477ac */ /* 0x000e6e0008000a00 */
[----:B------:R-:W2:Y:S08]  /*00a0*/  LDC.64 R8, c[0x0][0x388] ;  /* 0x0000e200ff087b82 */ /* 0x000eb00000000a00 */
[----:B------:R-:W3:Y:S01]  /*00b0*/  LDC.64 R16, c[0x0][0x390] ;  /* 0x0000e400ff107b82 */ /* 0x000ee20000000a00 */
[----:B0-----:R-:W-:-:S06]  /*00c0*/  IMAD.WIDE R4, R19, 0x10, R4 ;  /* 0x0000001013047825 */ /* 0x001fcc00078e0204 */
[----:B-1----:R-:W4:Y:S01]  /*00d0*/  LDG.E.128 R4, desc[UR4][R4.64] ;  /* 0x0000000404047981 */ /* 0x002f22000c1e1d00 */
[----:B--2---:R-:W-:-:S06]  /*00e0*/  IMAD.WIDE R8, R19, 0x10, R8 ;  /* 0x0000001013087825 */ /* 0x004fcc00078e0208 */
[----:B------:R-:W4:Y:S02]  /*00f0*/  LDG.E.128 R8, desc[UR4][R8.64] ;  /* 0x0000000408087981 */ /* 0x000f24000c1e1d00 */
[-C--:B----4-:R-:W-:Y:S02]  /*0100*/  DMUL R2, R6, R10.reuse ;  /* 0x0000000a06027228 */ /* 0x090fe40000000000 */
[----:B------:R-:W-:-:S06]  /*0110*/  DMUL R14, R4, R10 ;  /* 0x0000000a040e7228 */ /* 0x000fcc0000000000 */
[-C--:B------:R-:W-:Y:S02]  /*0120*/  DFMA R12, R4, R8.reuse, -R2 ;  /* 0x00000008040c722b */ /* 0x080fe40000000802 */
[----:B------:R-:W-:Y:S01]  /*0130*/  DFMA R14, R6, R8, R14 ;  /* 0x00000008060e722b */ /* 0x000fe2000000000e */
[----:B---3--:R-:W-:-:S06]  /*0140*/  IMAD.WIDE R2, R19, 0x10, R16 ;  /* 0x0000001013027825 */ /* 0x008fcc00078e0210 */
[----:B------:R-:W-:Y:S01]  /*0150*/  STG.E.128 desc[UR4][R2.64], R12 ;  /* 0x0000000c02007986 */ /* 0x000fe2000c101d04 */
[----:B------:R-:W-:Y:S05]  /*0160*/  EXIT ;  /* 0x000000000000794d */ /* 0x000fea0003800000 */
.L_x_32:
        /* <DEDUP_REMOVED lines=9> */
.L_x_63:


//--------------------- .text._Z16computeConjugateP7double2i --------------------------
	.section	.text._Z16computeConjugateP7double2i,"ax",@progbits
	.align	128
        .global         _Z16computeConjugateP7double2i
        .type           _Z16computeConjugateP7double2i,@function
        .size           _Z16computeConjugateP7double2i,(.L_x_64 - _Z16computeConjugateP7double2i)
        .other          _Z16computeConjugateP7double2i,@"STO_CUDA_ENTRY STV_DEFAULT"
_Z16computeConjugateP7double2i:
.text._Z16computeConjugateP7double2i:
        /* <DEDUP_REMOVED lines=10> */
[----:B0-----:R-:W-:-:S05]  /*00a0*/  IMAD.WIDE R2, R5, 0x10, R2 ;  /* 0x0000001005027825 */ /* 0x001fca00078e0202 */
[----:B-1----:R-:W2:Y:S02]  /*00b0*/  LDG.E.64 R4, desc[UR4][R2.64+0x8] ;  /* 0x0000080402047981 */ /* 0x002ea4000c1e1b00 */
[----:B--2---:R-:W-:-:S07]  /*00c0*/  DADD R4, -RZ, -R4 ;  /* 0x00000000ff047229 */ /* 0x004fce0000000904 */
[----:B------:R-:W-:Y:S01]  /*00d0*/  STG.E.64 desc[UR4][R2.64+0x8], R4 ;  /* 0x0000080402007986 */ /* 0x000fe2000c101b04 */
[----:B------:R-:W-:Y:S05]  /*00e0*/  EXIT ;  /* 0x000000000000794d */ /* 0x000fea0003800000 */
.L_x_33:
        /* <DEDUP_REMOVED lines=9> */
.L_x_64:


//--------------------- .text._Z19computeRootsOfUnityP7double2i --------------------------
	.section	.text._Z19computeRootsOfUnityP7double2i,"ax",@progbits
	.align	128
        .global         _Z19computeRootsOfUnityP7double2i
        .type           _Z19computeRootsOfUnityP7double2i,@function
        .size           _Z19computeRootsOfUnityP7double2i,(.L_x_59 - _Z19computeRootsOfUnityP7double2i)
        .other          _Z19computeRootsOfUnityP7double2i,@"STO_CUDA_ENTRY STV_DEFAULT"
_Z19computeRootsOfUnityP7double2i:
.text._Z19computeRootsOfUnityP7double2i:
[----:B------:R-:W0:Y:S01]  /*0000*/  LDC R1, c[0x0][0x37c] ;  /* 0x0000df00ff017b82 */ /* 0x000e220000000800 */
[----:B------:R-:W1:Y:S01]  /*0010*/  S2R R14, SR_TID.X ;  /* 0x00000000000e7919 */ /* 0x000e620000002100 */
[----:B------:R-:W1:Y:S01]  /*0020*/  LDCU UR4, c[0x0][0x360] ;  /* 0x00006c00ff0477ac */ /* 0x000e620008000800 */
[----:B0-----:R-:W-:Y:S01]  /*0030*/  VIADD R1, R1, 0xffffffd8 ;  /* 0xffffffd801017836 */ /* 0x001fe20000000000 */
[----:B------:R-:W1:Y:S01]  /*0040*/  S2R R3, SR_CTAID.X ;  /* 0x0000000000037919 */ /* 0x000e620000002500 */
[----:B------:R-:W0:Y:S01]  /*0050*/  LDCU UR5, c[0x0][0x388] ;  /* 0x00007100ff0577ac */ /* 0x000e220008000800 */
[----:B-1----:R-:W-:-:S05]  /*0060*/  IMAD R14, R3, UR4, R14 ;  /* 0x00000004030e7c24 */ /* 0x002fca000f8e020e */
[----:B0-----:R-:W-:-:S13]  /*0070*/  ISETP.GE.AND P0, PT, R14, UR5, PT ;  /* 0x000000050e007c0c */ /* 0x001fda000bf06270 */
[----:B------:R-:W-:Y:S05]  /*0080*/  @P0 EXIT ;  /* 0x000000000000094d */ /* 0x000fea0003800000 */
[----:B------:R-:W0:Y:S01]  /*0090*/  I2F.F64 R4, UR5 ;  /* 0x0000000500047d12 */ /* 0x000e220008201c00 */
[----:B------:R-:W-:Y:S01]  /*00a0*/  IMAD.MOV.U32 R2, RZ, RZ, 0x1 ;  /* 0x00000001ff027424 */ /* 0x000fe200078e00ff */
[----:B------:R-:W-:Y:S01]  /*00b0*/  UMOV UR4, 0x54442d18 ;  /* 0x54442d1800047882 */ /* 0x000fe20000000000 */
[----:B------:R-:W-:Y:S01]  /*00c0*/  UMOV UR5, 0x401921fb ;  /* 0x401921fb00057882 */ /* 0x000fe20000000000 */
[----:B------:R-:W-:Y:S04]  /*00d0*/  BSSY.RECONVERGENT B0, `(.L_x_34) ;  /* 0x0000014000007945 */ /* 0x000fe80003800200 */
[----:B0-----:R-:W0:Y:S02]  /*00e0*/  MUFU.RCP64H R3, R5 ;  /* 0x0000000500037308 */ /* 0x001e240000001800 */
[----:B0-----:R-:W-:-:S08]  /*00f0*/  DFMA R6, -R4, R2, 1 ;  /* 0x3ff000000406742b */ /* 0x001fd00000000102 */
[----:B------:R-:W-:Y:S02]  /*0100*/  DFMA R8, R6, R6, R6 ;  /* 0x000000060608722b */ /* 0x000fe40000000006 */
[----:B------:R-:W0:Y:S06]  /*0110*/  I2F.F64 R6, R14 ;  /* 0x0000000e00067312 */ /* 0x000e2c0000201c00 */
[----:B------:R-:W-:-:S08]  /*0120*/  DFMA R8, R2, R8, R2 ;  /* 0x000000080208722b */ /* 0x000fd00000000002 */
[----:B------:R-:W-:Y:S02]  /*0130*/  DFMA R2, -R4, R8, 1 ;  /* 0x3ff000000402742b */ /* 0x000fe40000000108 */
[----:B0-----:R-:W-:-:S06]  /*0140*/  DMUL R6, R6, -UR4 ;  /* 0x8000000406067c28 */ /* 0x001fcc0008000000 */
[----:B------:R-:W-:-:S04]  /*0150*/  DFMA R2, R8, R2, R8 ;  /* 0x000000020802722b */ /* 0x000fc80000000008 */
[----:B------:R-:W-:-:S04]  /*0160*/  FSETP.GEU.AND P1, PT, |R7|, 6.5827683646048100446e-37, PT ;  /* 0x036000000700780b */ /* 0x000fc80003f2e200 */
[----:B------:R-:W-:-:S08]  /*0170*/  DMUL R8, R6, R2 ;  /* 0x0000000206087228 */ /* 0x000fd00000000000 */
[----:B------:R-:W-:-:S08]  /*0180*/  DFMA R10, -R4, R8, R6 ;  /* 0x00000008040a722b */ /* 0x000fd00000000106 */
[----:B------:R-:W-:-:S10]  /*0190*/  DFMA R2, R2, R10, R8 ;  /* 0x0000000a0202722b */ /* 0x000fd40000000008 */
[----:B------:R-:W-:-:S05]  /*01a0*/  FFMA R0, RZ, R5, R3 ;  /* 0x00000005ff007223 */ /* 0x000fca0000000003 */
[----:B------:R-:W-:-:S13]  /*01b0*/  FSETP.GT.AND P0, PT, |R0|, 1.469367938527859385e-39, PT ;  /* 0x001000000000780b */ /* 0x000fda0003f04200 */
[----:B------:R-:W-:Y:S05]  /*01c0*/  @P0 BRA P1, `(.L_x_35) ;  /* 0x0000000000100947 */ /* 0x000fea0000800000 */
[----:B------:R-:W-:-:S07]  /*01d0*/  MOV R0, 0x1f0 ;  /* 0x000001f000007802 */ /* 0x000fce0000000f00 */
[----:B------:R-:W-:Y:S05]  /*01e0*/  CALL.REL.NOINC `($__internal_2_$__cuda_sm20_div_rn_f64_full) ;  /* 0x0000000400e47944 */ /* 0x000fea0003c00000 */
[----:B------:R-:W-:Y:S02]  /*01f0*/  IMAD.MOV.U32 R2, RZ, RZ, R10 ;  /* 0x000000ffff027224 */ /* 0x000fe400078e000a */
[----:B------:R-:W-:-:S07]  /*0200*/  IMAD.MOV.U32 R3, RZ, RZ, R11 ;  /* 0x000000ffff037224 */ /* 0x000fce00078e000b */
.L_x_35:
[----:B------:R-:W-:Y:S05]  /*0210*/  BSYNC.RECONVERGENT B0 ;  /* 0x0000000000007941 */ /* 0x000fea0003800200 */
.L_x_34:
[----:B------:R-:W-:Y:S01]  /*0220*/  DSETP.NEU.AND P0, PT, |R2|, +INF , PT ;  /* 0x7ff000000200742a */ /* 0x000fe20003f0d200 */
[----:B------:R-:W0:Y:S01]  /*0230*/  LDCU.64 UR4, c[0x0][0x358] ;  /* 0x00006b00ff0477ac */ /* 0x000e220008000a00 */
[----:B------:R-:W-:-:S12]  /*0240*/  BSSY.RECONVERGENT B0, `(.L_x_36) ;  /* 0x000001b000007945 */ /* 0x000fd80003800200 */
        /* <DEDUP_REMOVED lines=10> */
[----:B------:R-:W1:Y:S08]  /*02f0*/  F2I.F64 R0, R4 ;  /* 0x0000000400007311 */ /* 0x000e700000301100 */
[----:B-1----:R-:W1:Y:S02]  /*0300*/  I2F.F64 R12, R0 ;  /* 0x00000000000c7312 */ /* 0x002e640000201c00 */
[----:B-1----:R-:W-:Y:S01]  /*0310*/  DFMA R6, R12, -UR6, R2 ;  /* 0x800000060c067c2b */ /* 0x002fe20008000002 */
        /* <DEDUP_REMOVED lines=10> */
[----:B0-----:R-:W-:Y:S05]  /*03c0*/  CALL.REL.NOINC `($_Z19computeRootsOfUnityP7double2i$__internal_trig_reduction_slowpathd) ;  /* 0x0000000800dc7944 */ /* 0x001fea0003c00000 */
.L_x_39:
[----:B0-----:R-:W-:Y:S05]  /*03d0*/  BSYNC.RECONVERGENT B1 ;  /* 0x0000000000017941 */ /* 0x001fea0003800200 */
.L_x_38:
[----:B------:R-:W-:-:S07]  /*03e0*/  VIADD R0, R0, 0x1 ;  /* 0x0000000100007836 */ /* 0x000fce0000000000 */
.L_x_37:
[----:B0-----:R-:W-:Y:S05]  /*03f0*/  BSYNC.RECONVERGENT B0 ;  /* 0x0000000000007941 */ /* 0x001fea0003800200 */
.L_x_36:
        /* <DEDUP_REMOVED lines=10> */
[----:B------:R-:W-:Y:S01]  /*04a0*/  DMUL R20, R12, R12 ;  /* 0x0000000c0c147228 */ /* 0x000fe20000000000 */
[----:B------:R-:W-:Y:S01]  /*04b0*/  BSSY.RECONVERGENT B0, `(.L_x_40) ;  /* 0x000002b000007945 */ /* 0x000fe20003800200 */
[----:B------:R-:W-:Y:S01]  /*04c0*/  ISETP.NE.U32.AND P0, PT, R15, 0x1, PT ;  /* 0x000000010f00780c */ /* 0x000fe20003f05070 */
[----:B------:R-:W-:Y:S01]  /*04d0*/  IMAD.MOV.U32 R15, RZ, RZ, 0x3da8ff83 ;  /* 0x3da8ff83ff0f7424 */ /* 0x000fe200078e00ff */
[----:B------:R-:W-:-:S02]  /*04e0*/  DSETP.NEU.AND P1, PT, |R2|, +INF , PT ;  /* 0x7ff000000200742a */ /* 0x000fc40003f2d200 */
[----:B------:R-:W-:Y:S02]  /*04f0*/  FSEL R24, R24, -8.06006814911005101289e+34, !P0 ;  /* 0xf9785eba18187808 */ /* 0x000fe40004000000 */
[----:B------:R-:W-:-:S06]  /*0500*/  FSEL R25, -R15, 0.11223486810922622681, !P0 ;  /* 0x3de5db650f197808 */ /* 0x000fcc0004000100 */
[----:B--2---:R-:W-:-:S08]  /*0510*/  DFMA R4, R20, R24, R4 ;  /* 0x000000181404722b */ /* 0x004fd00000000004 */
[----:B------:R-:W-:-:S08]  /*0520*/  DFMA R4, R20, R4, R6 ;  /* 0x000000041404722b */ /* 0x000fd00000000006 */
[----:B---3--:R-:W-:-:S08]  /*0530*/  DFMA R4, R20, R4, R8 ;  /* 0x000000041404722b */ /* 0x008fd00000000008 */
[----:B------:R-:W-:-:S08]  /*0540*/  DFMA R4, R20, R4, R10 ;  /* 0x000000041404722b */ /* 0x000fd0000000000a */
[----:B----4-:R-:W-:-:S08]  /*0550*/  DFMA R4, R20, R4, R16 ;  /* 0x000000041404722b */ /* 0x010fd00000000010 */
[----:B------:R-:W-:-:S08]  /*0560*/  DFMA R4, R20, R4, R18 ;  /* 0x000000041404722b */ /* 0x000fd00000000012 */
[----:B------:R-:W-:Y:S02]  /*0570*/  DFMA R12, R4, R12, R12 ;  /* 0x0000000c040c722b */ /* 0x000fe4000000000c */
[----:B------:R-:W-:-:S10]  /*0580*/  DFMA R4, R20, R4, 1 ;  /* 0x3ff000001404742b */ /* 0x000fd40000000004 */
[----:B------:R-:W-:Y:S02]  /*0590*/  FSEL R6, R4, R12, !P0 ;  /* 0x0000000c04067208 */ /* 0x000fe40004000000 */
[----:B------:R-:W-:Y:S01]  /*05a0*/  FSEL R7, R5, R13, !P0 ;  /* 0x0000000d05077208 */ /* 0x000fe20004000000 */
[----:B------:R-:W-:Y:S01]  /*05b0*/  @!P1 DMUL R12, RZ, R2 ;  /* 0x00000002ff0c9228 */ /* 0x000fe20000000000 */
        /* <DEDUP_REMOVED lines=25> */
[----:B------:R-:W-:Y:S05]  /*0750*/  CALL.REL.NOINC `($_Z19computeRootsOfUnityP7double2i$__internal_trig_reduction_slowpathd) ;  /* 0x0000000400f87944 */ /* 0x000fea0003c00000 */
.L_x_41:
[----:B------:R-:W-:Y:S05]  /*0760*/  BSYNC.RECONVERGENT B0 ;  /* 0x0000000000007941 */ /* 0x000fea0003800200 */
.L_x_40:
        /* <DEDUP_REMOVED lines=9> */
[----:B------:R-:W-:-:S02]  /*0800*/  IMAD.MOV.U32 R24, RZ, RZ, 0x20fd8164 ;  /* 0x20fd8164ff187424 */ /* 0x000fc400078e00ff */
[----:B------:R-:W-:Y:S01]  /*0810*/  IMAD.MOV.U32 R15, RZ, RZ, 0x3da8ff83 ;  /* 0x3da8ff83ff0f7424 */ /* 0x000fe200078e00ff */
[----:B------:R-:W-:Y:S01]  /*0820*/  ISETP.NE.U32.AND P0, PT, R2, 0x1, PT ;  /* 0x000000010200780c */ /* 0x000fe20003f05070 */
[----:B------:R-:W-:-:S03]  /*0830*/  DMUL R2, R12, R12 ;  /* 0x0000000c0c027228 */ /* 0x000fc60000000000 */
[----:B------:R-:W-:Y:S02]  /*0840*/  FSEL R24, R24, -8.06006814911005101289e+34, !P0 ;  /* 0xf9785eba18187808 */ /* 0x000fe40004000000 */
[----:B------:R-:W-:-:S06]  /*0850*/  FSEL R25, -R15, 0.11223486810922622681, !P0 ;  /* 0x3de5db650f197808 */ /* 0x000fcc0004000100 */
[----:B--2---:R-:W-:-:S08]  /*0860*/  DFMA R4, R2, R24, R4 ;  /* 0x000000180204722b */ /* 0x004fd00000000004 */
[C---:B------:R-:W-:Y:S01]  /*0870*/  DFMA R4, R2.reuse, R4, R6 ;  /* 0x000000040204722b */ /* 0x040fe20000000006 */
[----:B------:R-:W0:Y:S07]  /*0880*/  LDC.64 R6, c[0x0][0x380] ;  /* 0x0000e000ff067b82 */ /* 0x000e2e0000000a00 */
[----:B---3--:R-:W-:-:S08]  /*0890*/  DFMA R4, R2, R4, R8 ;  /* 0x000000040204722b */ /* 0x008fd00000000008 */
[----:B------:R-:W-:-:S08]  /*08a0*/  DFMA R4, R2, R4, R10 ;  /* 0x000000040204722b */ /* 0x000fd0000000000a */
[----:B----4-:R-:W-:Y:S01]  /*08b0*/  DFMA R4, R2, R4, R20 ;  /* 0x000000040204722b */ /* 0x010fe20000000014 */
[----:B0-----:R-:W-:-:S07]  /*08c0*/  IMAD.WIDE R14, R14, 0x10, R6 ;  /* 0x000000100e0e7825 */ /* 0x001fce00078e0206 */
        /* <DEDUP_REMOVED lines=8> */
[----:B------:R-:W-:-:S05]  /*0950*/  FSEL R19, R5, R3, !P0 ;  /* 0x0000000305137208 */ /* 0x000fca0004000000 */
[----:B------:R-:W-:Y:S01]  /*0960*/  STG.E.128 desc[UR4][R14.64], R16 ;  /* 0x000000100e007986 */ /* 0x000fe2000c101d04 */
[----:B------:R-:W-:Y:S05]  /*0970*/  EXIT ;  /* 0x000000000000794d */ /* 0x000fea0003800000 */
        .weak           $__internal_2_$__cuda_sm20_div_rn_f64_full
        .type           $__internal_2_$__cuda_sm20_div_rn_f64_full,@function
        .size           $__internal_2_$__cuda_sm20_div_rn_f64_full,($_Z19computeRootsOfUnityP7double2i$__internal_trig_reduction_slowpathd - $__internal_2_$__cuda_sm20_div_rn_f64_full)
$__internal_2_$__cuda_sm20_div_rn_f64_full:
        /* <DEDUP_REMOVED lines=19> */
[----:B0-----:R-:W-:Y:S01]  /*0ab0*/  DFMA R8, R16, -R2, 1 ;  /* 0x3ff000001008742b */ /* 0x001fe20000000802 */
[----:B------:R-:W-:Y:S01]  /*0ac0*/  IMAD.MOV.U32 R15, RZ, RZ, R13 ;  /* 0x000000ffff0f7224 */ /* 0x000fe200078e000d */
[----:B------:R-:W-:-:S05]  /*0ad0*/  @!P0 LOP3.LUT R15, R3, 0x7ff00000, RZ, 0xc0, !PT ;  /* 0x7ff00000030f8812 */ /* 0x000fca00078ec0ff */
[----:B------:R-:W-:Y:S01]  /*0ae0*/  VIADD R22, R15, 0xffffffff ;  /* 0xffffffff0f167836 */ /* 0x000fe20000000000 */
        /* <DEDUP_REMOVED lines=8> */
[----:B------:R-:W-:-:S04]  /*0b70*/  IMAD.MOV.U32 R20, RZ, RZ, R10 ;  /* 0x000000ffff147224 */ /* 0x000fc800078e000a */
[----:B------:R-:W-:-:S03]  /*0b80*/  @!P2 LOP3.LUT R20, R9, 0x7ff00000, RZ, 0xc0, !PT ;  /* 0x7ff000000914a812 */ /* 0x000fc600078ec0ff */
[----:B------:R-:W-:Y:S02]  /*0b90*/  DMUL R18, R16, R8 ;  /* 0x0000000810127228 */ /* 0x000fe40000000000 */
[----:B------:R-:W-:-:S05]  /*0ba0*/  VIADD R21, R20, 0xffffffff ;  /* 0xffffffff14157836 */ /* 0x000fca0000000000 */
[----:B------:R-:W-:Y:S01]  /*0bb0*/  ISETP.GT.U32.AND P0, PT, R21, 0x7feffffe, PT ;  /* 0x7feffffe1500780c */ /* 0x000fe20003f04070 */
[----:B------:R-:W-:-:S03]  /*0bc0*/  DFMA R12, R18, -R2, R8 ;  /* 0x80000002120c722b */ /* 0x000fc60000000008 */
[----:B------:R-:W-:-:S05]  /*0bd0*/  ISETP.GT.U32.OR P0, PT, R22, 0x7feffffe, P0 ;  /* 0x7feffffe1600780c */ /* 0x000fca0000704470 */
[----:B------:R-:W-:-:S08]  /*0be0*/  DFMA R12, R16, R12, R18 ;  /* 0x0000000c100c722b */ /* 0x000fd00000000012 */
        /* <DEDUP_REMOVED lines=28> */
.L_x_43:
        /* <DEDUP_REMOVED lines=16> */
.L_x_46:
[----:B------:R-:W-:Y:S01]  /*0eb0*/  LOP3.LUT R11, R5, 0x80000, RZ, 0xfc, !PT ;  /* 0x00080000050b7812 */ /* 0x000fe200078efcff */
[----:B------:R-:W-:Y:S01]  /*0ec0*/  IMAD.MOV.U32 R10, RZ, RZ, R4 ;  /* 0x000000ffff0a7224 */ /* 0x000fe200078e0004 */
[----:B------:R-:W-:Y:S06]  /*0ed0*/  BRA `(.L_x_44) ;  /* 0x0000000000087947 */ /* 0x000fec0003800000 */
.L_x_45:
[----:B------:R-:W-:Y:S01]  /*0ee0*/  LOP3.LUT R11, R7, 0x80000, RZ, 0xfc, !PT ;  /* 0x00080000070b7812 */ /* 0x000fe200078efcff */
[----:B------:R-:W-:-:S07]  /*0ef0*/  IMAD.MOV.U32 R10, RZ, RZ, R6 ;  /* 0x000000ffff0a7224 */ /* 0x000fce00078e0006 */
.L_x_44:
[----:B------:R-:W-:Y:S05]  /*0f00*/  BSYNC.RECONVERGENT B1 ;  /* 0x0000000000017941 */ /* 0x000fea0003800200 */
.L_x_42:
[----:B------:R-:W-:Y:S02]  /*0f10*/  IMAD.MOV.U32 R2, RZ, RZ, R0 ;  /* 0x000000ffff027224 */ /* 0x000fe400078e0000 */
[----:B------:R-:W-:-:S04]  /*0f20*/  IMAD.MOV.U32 R3, RZ, RZ, 0x0 ;  /* 0x00000000ff037424 */ /* 0x000fc800078e00ff */
[----:B------:R-:W-:Y:S05]  /*0f30*/  RET.REL.NODEC R2 `(_Z19computeRootsOfUnityP7double2i) ;  /* 0xfffffff002307950 */ /* 0x000fea0003c3ffff */
        .type           $_Z19computeRootsOfUnityP7double2i$__internal_trig_reduction_slowpathd,@function
        .size           $_Z19computeRootsOfUnityP7double2i$__internal_trig_reduction_slowpathd,(.L_x_59 - $_Z19computeRootsOfUnityP7double2i$__internal_trig_reduction_slowpathd)
$_Z19computeRootsOfUnityP7double2i$__internal_trig_reduction_slowpathd:
[----:B------:R-:W-:Y:S01]  /*0f40*/  SHF.R.U32.HI R10, RZ, 0x14, R12 ;  /* 0x00000014ff0a7819 */ /* 0x000fe2000001160c */
[----:B------:R-:W-:Y:S02]  /*0f50*/  IMAD.MOV.U32 R19, RZ, RZ, R0 ;  /* 0x000000ffff137224 */ /* 0x000fe400078e0000 */
[----:B------:R-:W-:Y:S01]  /*0f60*/  IMAD.MOV.U32 R13, RZ, RZ, R12 ;  /* 0x000000ffff0d7224 */ /* 0x000fe200078e000c */
[----:B------:R-:W-:Y:S01]  /*0f70*/  LOP3.LUT R5, R10, 0x7ff, RZ, 0xc0, !PT ;  /* 0x000007ff0a057812 */ /* 0x000fe200078ec0ff */
[----:B------:R-:W-:-:S03]  /*0f80*/  IMAD.MOV.U32 R4, RZ, RZ, RZ ;  /* 0x000000ffff047224 */ /* 0x000fc600078e00ff */
        /* <DEDUP_REMOVED lines=17> */
[----:B------:R-:W-:Y:S01]  /*10a0*/  IMAD.MOV.U32 R20, RZ, RZ, RZ ;  /* 0x000000ffff147224 */ /* 0x000fe200078e00ff */
[----:B------:R-:W-:Y:S02]  /*10b0*/  CS2R R8, SRZ ;  /* 0x0000000000087805 */ /* 0x000fe4000001ff00 */
[----:B------:R-:W-:-:S07]  /*10c0*/  LOP3.LUT R21, R21, 0x80000000, RZ, 0xfc, !PT ;  /* 0x8000000015157812 */ /* 0x000fce00078efcff */
.L_x_51:
        /* <DEDUP_REMOVED lines=8> */
[----:B------:R-:W-:Y:S02]  /*1150*/  IMAD R23, R6, R21, RZ ;  /* 0x0000001506177224 */ /* 0x000fe400078e02ff */
[CC--:B------:R-:W-:Y:S02]  /*1160*/  IMAD R22, R7.reuse, R13.reuse, RZ ;  /* 0x0000000d07167224 */ /* 0x0c0fe400078e02ff */
[----:B------:R-:W-:Y:S01]  /*1170*/  IMAD.HI.U32 R25, R7, R13, RZ ;  /* 0x0000000d07197227 */ /* 0x000fe200078e00ff */
[----:B------:R-:W-:-:S03]  /*1180*/  IADD3 R9, P0, PT, R23, R9, RZ ;  /* 0x0000000917097210 */ /* 0x000fc60007f1e0ff */
[----:B------:R-:W-:Y:S01]  /*1190*/  IMAD R23, R20, 0x8, R1 ;  /* 0x0000000814177824 */ /* 0x000fe200078e0201 */
[----:B------:R-:W-:Y:S01]  /*11a0*/  IADD3 R9, P1, PT, R22, R9, RZ ;  /* 0x0000000916097210 */ /* 0x000fe20007f3e0ff */
[----:B------:R-:W-:-:S04]  /*11b0*/  IMAD.HI.U32 R22, R6, R21, RZ ;  /* 0x0000001506167227 */ /* 0x000fc800078e00ff */
[----:B------:R-:W-:Y:S01]  /*11c0*/  IMAD.X R6, RZ, RZ, R22, P2 ;  /* 0x000000ffff067224 */ /* 0x000fe200010e0616 */
[----:B------:R0:W-:Y:S01]  /*11d0*/  STL.64 [R23], R8 ;  /* 0x0000000817007387 */ /* 0x0001e20000100a00 */
[----:B------:R-:W-:-:S03]  /*11e0*/  IMAD.HI.U32 R22, R7, R21, RZ ;  /* 0x0000001507167227 */ /* 0x000fc600078e00ff */
[----:B------:R-:W-:Y:S01]  /*11f0*/  IADD3.X R6, P0, PT, R25, R6, RZ, P0, !PT ;  /* 0x0000000619067210 */ /* 0x000fe2000071e4ff */
[----:B------:R-:W-:Y:S02]  /*1200*/  IMAD R7, R7, R21, RZ ;  /* 0x0000001507077224 */ /* 0x000fe400078e02ff */
[----:B------:R-:W-:-:S03]  /*1210*/  VIADD R20, R20, 0x1 ;  /* 0x0000000114147836 */ /* 0x000fc60000000000 */
[----:B------:R-:W-:Y:S01]  /*1220*/  IADD3.X R7, P1, PT, R7, R6, RZ, P1, !PT ;  /* 0x0000000607077210 */ /* 0x000fe20000f3e4ff */
[----:B------:R-:W-:Y:S01]  /*1230*/  IMAD.X R6, RZ, RZ, R22, P0 ;  /* 0x000000ffff067224 */ /* 0x000fe200000e0616 */
[----:B------:R-:W-:-:S03]  /*1240*/  ISETP.NE.AND P0, PT, R19, -0xf, PT ;  /* 0xfffffff11300780c */ /* 0x000fc60003f05270 */
[----:B------:R-:W-:Y:S02]  /*1250*/  IMAD.X R6, RZ, RZ, R6, P1 ;  /* 0x000000ffff067224 */ /* 0x000fe400008e0606 */
[----:B0-----:R-:W-:Y:S02]  /*1260*/  IMAD.MOV.U32 R8, RZ, RZ, R7 ;  /* 0x000000ffff087224 */ /* 0x001fe400078e0007 */
[----:B------:R-:W-:-:S06]  /*1270*/  IMAD.MOV.U32 R9, RZ, RZ, R6 ;  /* 0x000000ffff097224 */ /* 0x000fcc00078e0006 */
[----:B------:R-:W-:Y:S05]  /*1280*/  @P0 BRA `(.L_x_51) ;  /* 0xfffffffc00900947 */ /* 0x000fea000383ffff */
[----:B------:R-:W-:Y:S05]  /*1290*/  BSYNC.RECONVERGENT B3 ;  /* 0x0000000000037941 */ /* 0x000fea0003800200 */
.L_x_50:
[----:B------:R-:W-:-:S07]  /*12a0*/  IMAD.MOV.U32 R11, RZ, RZ, R0 ;  /* 0x000000ffff0b7224 */ /* 0x000fce00078e0000 */
.L_x_49:
[----:B------:R-:W-:Y:S05]  /*12b0*/  BSYNC.RECONVERGENT B2 ;  /* 0x0000000000027941 */ /* 0x000fea0003800200 */
.L_x_48:
        /* <DEDUP_REMOVED lines=23> */
[----:B------:R-:W-:Y:S02]  /*1430*/  @P0 LOP3.LUT R4, R11, R20, RZ, 0xfc, !PT ;  /* 0x000000140b040212 */ /* 0x000fe400078efcff */
[----:B------:R-:W-:Y:S02]  /*1440*/  @P0 SHF.R.U32.HI R0, RZ, R0, R21 ;  /* 0x00000000ff000219 */ /* 0x000fe40000011615 */
        /* <DEDUP_REMOVED lines=25> */
[--C-:B------:R-:W-:Y:S02]  /*15e0*/  SHF.R.U64 R9, R8, 0x1, R11.reuse ;  /* 0x0000000108097819 */ /* 0x100fe4000000120b */
[C---:B------:R-:W-:Y:S02]  /*15f0*/  LOP3.LUT R7, R0.reuse, 0x3f, RZ, 0xc0, !PT ;  /* 0x0000003f00077812 */ /* 0x040fe400078ec0ff */
        /* <DEDUP_REMOVED lines=8> */
.L_x_53:
[----:B------:R-:W-:Y:S05]  /*1680*/  BSYNC.RECONVERGENT B2 ;  /* 0x0000000000027941 */ /* 0x000fea0003800200 */
.L_x_52:
        /* <DEDUP_REMOVED lines=21> */
[----:B------:R-:W-:Y:S02]  /*17e0*/  IMAD.X R8, RZ, RZ, R8, P2 ;  /* 0x000000ffff087224 */ /* 0x000fe400010e0608 */
[----:B------:R-:W-:Y:S01]  /*17f0*/  IMAD.IADD R9, R9, 0x1, -R0 ;  /* 0x0000000109097824 */ /* 0x000fe200078e0a00 */
[----:B------:R-:W-:-:S02]  /*1800*/  @!P0 LOP3.LUT R6, R6, 0x80000000, RZ, 0x3c, !PT ;  /* 0x8000000006068812 */ /* 0x000fc400078e3cff */
[----:B------:R-:W-:-:S04]  /*1810*/  SHF.R.U64 R7, R7, 0xa, R8 ;  /* 0x0000000a07077819 */ /* 0x000fc80000001208 */
[----:B------:R-:W-:-:S04]  /*1820*/  IADD3 R7, P2, PT, R7, 0x1, RZ ;  /* 0x0000000107077810 */ /* 0x000fc80007f5e0ff */
[----:B------:R-:W-:-:S04]  /*1830*/  LEA.HI.X R8, R8, RZ, RZ, 0x16, P2 ;  /* 0x000000ff08087211 */ /* 0x000fc800010fb4ff */
[--C-:B------:R-:W-:Y:S02]  /*1840*/  SHF.R.U64 R0, R7, 0x1, R8.reuse ;  /* 0x0000000107007819 */ /* 0x100fe40000001208 */
[----:B------:R-:W-:Y:S01]  /*1850*/  SHF.R.U32.HI R7, RZ, 0x1e, R5 ;  /* 0x0000001eff077819 */ /* 0x000fe20000011605 */
[----:B------:R-:W-:Y:S01]  /*1860*/  IMAD.SHL.U32 R5, R9, 0x100000, RZ ;  /* 0x0010000009057824 */ /* 0x000fe200078e00ff */
[----:B------:R-:W-:Y:S02]  /*1870*/  SHF.R.U32.HI R8, RZ, 0x1, R8 ;  /* 0x00000001ff087819 */ /* 0x000fe40000011608 */
[----:B------:R-:W-:Y:S02]  /*1880*/  IADD3 R19, P2, P3, RZ, RZ, R0 ;  /* 0x000000ffff137210 */ /* 0x000fe40007b5e000 */
[----:B------:R-:W-:Y:S02]  /*1890*/  LEA.HI R4, R4, R7, RZ, 0x1 ;  /* 0x0000000704047211 */ /* 0x000fe400078f08ff */
[----:B------:R-:W-:-:S03]  /*18a0*/  IADD3.X R5, PT, PT, R5, 0x3fe00000, R8, P2, P3 ;  /* 0x3fe0000005057810 */ /* 0x000fc600017e6408 */
[----:B------:R-:W-:Y:S01]  /*18b0*/  @P1 IMAD.MOV R4, RZ, RZ, -R4 ;  /* 0x000000ffff041224 */ /* 0x000fe200078e0a04 */
[----:B------:R-:W-:-:S07]  /*18c0*/  LOP3.LUT R13, R5, R6, RZ, 0xfc, !PT ;  /* 0x00000006050d7212 */ /* 0x000fce00078efcff */
.L_x_47:
[----:B------:R-:W-:Y:S02]  /*18d0*/  IMAD.MOV.U32 R12, RZ, RZ, R19 ;  /* 0x000000ffff0c7224 */ /* 0x000fe400078e0013 */
[----:B------:R-:W-:Y:S02]  /*18e0*/  IMAD.MOV.U32 R19, RZ, RZ, 0x0 ;  /* 0x00000000ff137424 */ /* 0x000fe400078e00ff */
[----:B------:R-:W-:Y:S02]  /*18f0*/  IMAD.MOV.U32 R0, RZ, RZ, R4 ;  /* 0x000000ffff007224 */ /* 0x000fe400078e0004 */
[----:B------:R-:W-:Y:S05]  /*1900*/  RET.REL.NODEC R18 `(_Z19computeRootsOfUnityP7double2i) ;  /* 0xffffffe412bc7950 */ /* 0x000fea0003c3ffff */
.L_x_54:
        /* <DEDUP_REMOVED lines=15> */
.L_x_59:


//--------------------- .nv.global.init           --------------------------
	.section	.nv.global.init,"aw",@progbits
	.align	16
.nv.global.init:
	.type		__cudart_sin_cos_coeffs,@object
	.size		__cudart_sin_cos_coeffs,(__cudart_i2opi_d - __cudart_sin_cos_coeffs)
__cudart_sin_cos_coeffs:
        /*0000*/ 	.byte	0x46, 0xd2, 0xb0, 0x2c, 0xf1, 0xe5, 0x5a, 0xbe, 0x92, 0xe3, 0xac, 0x69, 0xe3, 0x1d, 0xc7, 0x3e
        /*0010*/ 	.byte	0xa1, 0x62, 0xdb, 0x19, 0xa0, 0x01, 0x2a, 0xbf, 0x18, 0x08, 0x11, 0x11, 0x11, 0x11, 0x81, 0x3f
        /*0020*/ 	.byte	0x54, 0x55, 0x55, 0x55, 0x55, 0x55, 0xc5, 0xbf, 0x00, 0x00, 0x00, 0x00, 0x00, 0x00, 0x00, 0x00
        /*0030*/ 	.byte	0x00, 0x00, 0x00, 0x00, 0x00, 0x00, 0x00, 0x00, 0x64, 0x81, 0xfd, 0x20, 0x83, 0xff, 0xa8, 0xbd
        /*0040*/ 	.byte	0x28, 0x85, 0xef, 0xc1, 0xa7, 0xee, 0x21, 0x3e, 0xd9, 0xe6, 0x06, 0x8e, 0x4f, 0x7e, 0x92, 0xbe
        /*0050*/ 	.byte	0xe9, 0xbc, 0xdd, 0x19, 0xa0, 0x01, 0xfa, 0x3e, 0x47, 0x5d, 0xc1, 0x16, 0x6c, 0xc1, 0x56, 0xbf
        /*0060*/ 	.byte	0x51, 0x55, 0x55, 0x55, 0x55, 0x55, 0xa5, 0x3f, 0x00, 0x00, 0x00, 0x00, 0x00, 0x00, 0xe0, 0xbf
        /*0070*/ 	.byte	0x00, 0x00, 0x00, 0x00, 0x00, 0x00, 0xf0, 0x3f, 0x00, 0x00, 0x00, 0x00, 0x00, 0x00, 0x00, 0x00
	.type		__cudart_i2opi_d,@object
	.size		__cudart_i2opi_d,(.L_0 - __cudart_i2opi_d)
__cudart_i2opi_d:
        /* <DEDUP_REMOVED lines=9> */
.L_0:


//--------------------- .nv.shared.reserved.0     --------------------------
	.section	.nv.shared.reserved.0,"aw",@nobits
	.weak		__nv_reservedSMEM_offset_0_alias
	.size		__nv_reservedSMEM_offset_0_alias, 0, 64
	.other		__nv_reservedSMEM_offset_0_alias,@"STO_CUDA_RESERVED_SHARED STV_DEFAULT"
__nv_reservedSMEM_offset_0_alias:
	.zero		0
	.zero		64


//--------------------- .nv.constant0._Z8mergeDftP7double2ib --------------------------
	.section	.nv.constant0._Z8mergeDftP7double2ib,"a",@progbits
	.sectionflags	@""
	.align	4
.nv.constant0._Z8mergeDftP7double2ib:
	.zero		909


//--------------------- .nv.constant0._Z9normalizeP7double2Pii --------------------------
	.section	.nv.constant0._Z9normalizeP7double2Pii,"a",@progbits
	.sectionflags	@""
	.align	4
.nv.constant0._Z9normalizeP7double2Pii:
	.zero		916


//--------------------- .nv.constant0._Z7shuffleP7double2S0_i --------------------------
	.section	.nv.constant0._Z7shuffleP7double2S0_i,"a",@progbits
	.sectionflags	@""
	.align	4
.nv.constant0._Z7shuffleP7double2S0_i:
	.zero		916


//--------------------- .nv.constant0._Z15hadamargProductP7double2S0_S0_i --------------------------
	.section	.nv.constant0._Z15hadamargProductP7double2S0_S0_i,"a",@progbits
	.sectionflags	@""
	.align	4
.nv.constant0._Z15hadamargProductP7double2S0_S0_i:
	.zero		924


//--------------------- .nv.constant0._Z16computeConjugateP7double2i --------------------------
	.section	.nv.constant0._Z16computeConjugateP7double2i,"a",@progbits
	.sectionflags	@""
	.align	4
.nv.constant0._Z16computeConjugateP7double2i:
	.zero		908


//--------------------- .nv.constant0._Z19computeRootsOfUnityP7double2i --------------------------
	.section	.nv.constant0._Z19computeRootsOfUnityP7double2i,"a",@progbits
	.sectionflags	@""
	.align	4
.nv.constant0._Z19computeRootsOfUnityP7double2i:
	.zero		908


//--------------------- SYMBOLS --------------------------

	.type		.nv.reservedSmem.offset0,@object
	.size		.nv.reservedSmem.offset0,0x4
